//
// Generated by NVIDIA NVVM Compiler
//
// Compiler Build ID: CL-36424714
// Cuda compilation tools, release 13.0, V13.0.88
// Based on NVVM 20.0.0
//

.version 9.0
.target sm_100
.address_size 64

	// .globl	_Z22cu_sha3_512_precomputePj
.const .align 8 .b8 keccakf_rndc[192] = {1, 0, 0, 0, 0, 0, 0, 0, 130, 128, 0, 0, 0, 0, 0, 0, 138, 128, 0, 0, 0, 0, 0, 128, 0, 128, 0, 128, 0, 0, 0, 128, 139, 128, 0, 0, 0, 0, 0, 0, 1, 0, 0, 128, 0, 0, 0, 0, 129, 128, 0, 128, 0, 0, 0, 128, 9, 128, 0, 0, 0, 0, 0, 128, 138, 0, 0, 0, 0, 0, 0, 0, 136, 0, 0, 0, 0, 0, 0, 0, 9, 128, 0, 128, 0, 0, 0, 0, 10, 0, 0, 128, 0, 0, 0, 0, 139, 128, 0, 128, 0, 0, 0, 0, 139, 0, 0, 0, 0, 0, 0, 128, 137, 128, 0, 0, 0, 0, 0, 128, 3, 128, 0, 0, 0, 0, 0, 128, 2, 128, 0, 0, 0, 0, 0, 128, 128, 0, 0, 0, 0, 0, 0, 128, 10, 128, 0, 0, 0, 0, 0, 0, 10, 0, 0, 128, 0, 0, 0, 128, 129, 128, 0, 128, 0, 0, 0, 128, 128, 128, 0, 0, 0, 0, 0, 128, 1, 0, 0, 128, 0, 0, 0, 0, 8, 128, 0, 128, 0, 0, 0, 128};
.const .align 4 .b8 header[76];
// _ZZ11cu_verthashP5uint2PK10kstate2x_tPKS_jjPjjE6sha3St has been demoted
// _ZZ11cu_verthashP5uint2PK10kstate2x_tPKS_jjPjjE5sHash has been demoted

.visible .entry _Z22cu_sha3_512_precomputePj(
	.param .u64 .ptr .align 1 _Z22cu_sha3_512_precomputePj_param_0
)
{
	.reg .pred 	%p<2>;
	.reg .b32 	%r<447>;
	.reg .b64 	%rd<10>;

	mov.u32 	%r122, %ntid.x;
	mov.u32 	%r123, %ctaid.x;
	mov.u32 	%r124, %tid.x;
	mad.lo.s32 	%r125, %r122, %r123, %r124;
	ld.const.u32 	%r126, [header];
	and.b32  	%r127, %r125, 7;
	add.s32 	%r128, %r127, %r126;
	add.s32 	%r421, %r128, 1;
	ld.const.u32 	%r438, [header+68];
	ld.const.u32 	%r437, [header+64];
	ld.const.u32 	%r436, [header+60];
	ld.const.u32 	%r435, [header+56];
	ld.const.u32 	%r434, [header+52];
	ld.const.u32 	%r433, [header+48];
	ld.const.u32 	%r432, [header+44];
	ld.const.u32 	%r431, [header+40];
	ld.const.u32 	%r430, [header+36];
	ld.const.u32 	%r429, [header+32];
	ld.const.u32 	%r428, [header+28];
	ld.const.u32 	%r427, [header+24];
	ld.const.u32 	%r426, [header+20];
	ld.const.u32 	%r425, [header+16];
	ld.const.u32 	%r424, [header+12];
	ld.const.u32 	%r423, [header+8];
	mov.b32 	%r396, 0;
	mov.u64 	%rd9, keccakf_rndc;
	ld.const.u32 	%r422, [header+4];
	mov.u32 	%r397, %r396;
	mov.u32 	%r398, %r396;
	mov.u32 	%r399, %r396;
	mov.u32 	%r400, %r396;
	mov.u32 	%r401, %r396;
	mov.u32 	%r402, %r396;
	mov.u32 	%r403, %r396;
	mov.u32 	%r404, %r396;
	mov.u32 	%r405, %r396;
	mov.u32 	%r406, %r396;
	mov.u32 	%r407, %r396;
	mov.u32 	%r408, %r396;
	mov.u32 	%r409, %r396;
	mov.u32 	%r410, %r396;
	mov.u32 	%r411, %r396;
	mov.u32 	%r412, %r396;
	mov.u32 	%r413, %r396;
	mov.u32 	%r414, %r396;
	mov.u32 	%r415, %r396;
	mov.u32 	%r416, %r396;
	mov.u32 	%r417, %r396;
	mov.u32 	%r418, %r396;
	mov.u32 	%r419, %r396;
	mov.u32 	%r420, %r396;
	mov.u32 	%r439, %r396;
	mov.u32 	%r440, %r396;
	mov.u32 	%r441, %r396;
	mov.u32 	%r442, %r396;
	mov.u32 	%r443, %r396;
	mov.u32 	%r444, %r396;
	mov.u32 	%r445, %r396;
	mov.u32 	%r446, %r396;
$L__BB0_1:
	xor.b32  	%r129, %r431, %r441;
	xor.b32  	%r130, %r129, %r421;
	xor.b32  	%r131, %r130, %r416;
	xor.b32  	%r132, %r131, %r406;
	xor.b32  	%r133, %r432, %r442;
	xor.b32  	%r134, %r133, %r422;
	xor.b32  	%r135, %r134, %r415;
	xor.b32  	%r136, %r135, %r405;
	xor.b32  	%r137, %r433, %r443;
	xor.b32  	%r138, %r137, %r423;
	xor.b32  	%r139, %r138, %r414;
	xor.b32  	%r140, %r139, %r404;
	xor.b32  	%r141, %r434, %r444;
	xor.b32  	%r142, %r141, %r424;
	xor.b32  	%r143, %r142, %r413;
	xor.b32  	%r144, %r143, %r403;
	xor.b32  	%r145, %r435, %r445;
	xor.b32  	%r146, %r145, %r425;
	xor.b32  	%r147, %r146, %r412;
	xor.b32  	%r148, %r147, %r402;
	xor.b32  	%r149, %r436, %r446;
	xor.b32  	%r150, %r149, %r426;
	xor.b32  	%r151, %r150, %r411;
	xor.b32  	%r152, %r151, %r401;
	xor.b32  	%r153, %r427, %r437;
	xor.b32  	%r154, %r153, %r420;
	xor.b32  	%r155, %r154, %r410;
	xor.b32  	%r156, %r155, %r400;
	xor.b32  	%r157, %r428, %r438;
	xor.b32  	%r158, %r157, %r419;
	xor.b32  	%r159, %r158, %r409;
	xor.b32  	%r160, %r159, %r399;
	xor.b32  	%r161, %r429, %r439;
	xor.b32  	%r162, %r161, %r418;
	xor.b32  	%r163, %r162, %r408;
	xor.b32  	%r164, %r163, %r398;
	xor.b32  	%r165, %r430, %r440;
	xor.b32  	%r166, %r165, %r417;
	xor.b32  	%r167, %r166, %r407;
	xor.b32  	%r168, %r167, %r397;
	shf.l.wrap.b32 	%r169, %r132, %r136, 1;
	shf.l.wrap.b32 	%r170, %r136, %r132, 1;
	xor.b32  	%r171, %r156, %r170;
	xor.b32  	%r172, %r160, %r169;
	shf.l.wrap.b32 	%r173, %r140, %r144, 1;
	shf.l.wrap.b32 	%r174, %r144, %r140, 1;
	xor.b32  	%r175, %r164, %r174;
	xor.b32  	%r176, %r168, %r173;
	shf.l.wrap.b32 	%r177, %r148, %r152, 1;
	shf.l.wrap.b32 	%r178, %r152, %r148, 1;
	xor.b32  	%r179, %r178, %r132;
	xor.b32  	%r180, %r177, %r136;
	shf.l.wrap.b32 	%r181, %r156, %r160, 1;
	shf.l.wrap.b32 	%r182, %r160, %r156, 1;
	xor.b32  	%r183, %r182, %r140;
	xor.b32  	%r184, %r181, %r144;
	shf.l.wrap.b32 	%r185, %r164, %r168, 1;
	shf.l.wrap.b32 	%r186, %r168, %r164, 1;
	xor.b32  	%r187, %r186, %r148;
	xor.b32  	%r188, %r185, %r152;
	xor.b32  	%r189, %r171, %r429;
	xor.b32  	%r190, %r172, %r430;
	xor.b32  	%r191, %r171, %r439;
	xor.b32  	%r192, %r172, %r440;
	xor.b32  	%r193, %r171, %r418;
	xor.b32  	%r194, %r172, %r417;
	xor.b32  	%r195, %r171, %r408;
	xor.b32  	%r196, %r172, %r407;
	xor.b32  	%r197, %r171, %r398;
	xor.b32  	%r198, %r172, %r397;
	xor.b32  	%r199, %r175, %r421;
	xor.b32  	%r200, %r176, %r422;
	xor.b32  	%r201, %r175, %r431;
	xor.b32  	%r202, %r176, %r432;
	xor.b32  	%r203, %r175, %r441;
	xor.b32  	%r204, %r176, %r442;
	xor.b32  	%r205, %r175, %r416;
	xor.b32  	%r206, %r176, %r415;
	xor.b32  	%r207, %r175, %r406;
	xor.b32  	%r208, %r176, %r405;
	xor.b32  	%r209, %r179, %r423;
	xor.b32  	%r210, %r180, %r424;
	xor.b32  	%r211, %r179, %r433;
	xor.b32  	%r212, %r180, %r434;
	xor.b32  	%r213, %r179, %r443;
	xor.b32  	%r214, %r180, %r444;
	xor.b32  	%r215, %r179, %r414;
	xor.b32  	%r216, %r180, %r413;
	xor.b32  	%r217, %r179, %r404;
	xor.b32  	%r218, %r180, %r403;
	xor.b32  	%r219, %r183, %r425;
	xor.b32  	%r220, %r184, %r426;
	xor.b32  	%r221, %r183, %r435;
	xor.b32  	%r222, %r184, %r436;
	xor.b32  	%r223, %r183, %r445;
	xor.b32  	%r224, %r184, %r446;
	xor.b32  	%r225, %r183, %r412;
	xor.b32  	%r226, %r184, %r411;
	xor.b32  	%r227, %r183, %r402;
	xor.b32  	%r228, %r184, %r401;
	xor.b32  	%r229, %r187, %r427;
	xor.b32  	%r230, %r188, %r428;
	xor.b32  	%r231, %r187, %r437;
	xor.b32  	%r232, %r188, %r438;
	xor.b32  	%r233, %r187, %r420;
	xor.b32  	%r234, %r188, %r419;
	xor.b32  	%r235, %r187, %r410;
	xor.b32  	%r236, %r188, %r409;
	xor.b32  	%r237, %r187, %r400;
	xor.b32  	%r238, %r188, %r399;
	shf.l.wrap.b32 	%r239, %r212, %r211, 12;
	shf.l.wrap.b32 	%r240, %r211, %r212, 12;
	shf.l.wrap.b32 	%r241, %r191, %r192, 20;
	shf.l.wrap.b32 	%r242, %r192, %r191, 20;
	shf.l.wrap.b32 	%r243, %r228, %r227, 29;
	shf.l.wrap.b32 	%r244, %r227, %r228, 29;
	shf.l.wrap.b32 	%r245, %r194, %r193, 7;
	shf.l.wrap.b32 	%r246, %r193, %r194, 7;
	shf.l.wrap.b32 	%r247, %r207, %r208, 18;
	shf.l.wrap.b32 	%r248, %r208, %r207, 18;
	shf.l.wrap.b32 	%r249, %r220, %r219, 30;
	shf.l.wrap.b32 	%r250, %r219, %r220, 30;
	shf.l.wrap.b32 	%r251, %r224, %r223, 11;
	shf.l.wrap.b32 	%r252, %r223, %r224, 11;
	shf.l.wrap.b32 	%r253, %r233, %r234, 25;
	shf.l.wrap.b32 	%r254, %r234, %r233, 25;
	shf.l.wrap.b32 	%r255, %r195, %r196, 8;
	shf.l.wrap.b32 	%r256, %r196, %r195, 8;
	shf.l.wrap.b32 	%r257, %r238, %r237, 24;
	shf.l.wrap.b32 	%r258, %r237, %r238, 24;
	shf.l.wrap.b32 	%r259, %r206, %r205, 9;
	shf.l.wrap.b32 	%r260, %r205, %r206, 9;
	shf.l.wrap.b32 	%r261, %r189, %r190, 27;
	shf.l.wrap.b32 	%r262, %r190, %r189, 27;
	shf.l.wrap.b32 	%r263, %r197, %r198, 14;
	shf.l.wrap.b32 	%r264, %r198, %r197, 14;
	shf.l.wrap.b32 	%r265, %r217, %r218, 2;
	shf.l.wrap.b32 	%r266, %r218, %r217, 2;
	shf.l.wrap.b32 	%r267, %r232, %r231, 23;
	shf.l.wrap.b32 	%r268, %r231, %r232, 23;
	shf.l.wrap.b32 	%r269, %r216, %r215, 13;
	shf.l.wrap.b32 	%r270, %r215, %r216, 13;
	shf.l.wrap.b32 	%r271, %r202, %r201, 4;
	shf.l.wrap.b32 	%r272, %r201, %r202, 4;
	shf.l.wrap.b32 	%r273, %r229, %r230, 28;
	shf.l.wrap.b32 	%r274, %r230, %r229, 28;
	shf.l.wrap.b32 	%r275, %r235, %r236, 21;
	shf.l.wrap.b32 	%r276, %r236, %r235, 21;
	shf.l.wrap.b32 	%r277, %r225, %r226, 15;
	shf.l.wrap.b32 	%r278, %r226, %r225, 15;
	shf.l.wrap.b32 	%r279, %r213, %r214, 10;
	shf.l.wrap.b32 	%r280, %r214, %r213, 10;
	shf.l.wrap.b32 	%r281, %r221, %r222, 6;
	shf.l.wrap.b32 	%r282, %r222, %r221, 6;
	shf.l.wrap.b32 	%r283, %r203, %r204, 3;
	shf.l.wrap.b32 	%r284, %r204, %r203, 3;
	shf.l.wrap.b32 	%r285, %r209, %r210, 1;
	shf.l.wrap.b32 	%r286, %r210, %r209, 1;
	not.b32 	%r287, %r240;
	not.b32 	%r288, %r239;
	and.b32  	%r289, %r252, %r287;
	and.b32  	%r290, %r251, %r288;
	not.b32 	%r291, %r252;
	not.b32 	%r292, %r251;
	and.b32  	%r293, %r276, %r291;
	and.b32  	%r294, %r275, %r292;
	xor.b32  	%r423, %r293, %r240;
	xor.b32  	%r424, %r294, %r239;
	not.b32 	%r295, %r276;
	not.b32 	%r296, %r275;
	and.b32  	%r297, %r264, %r295;
	and.b32  	%r298, %r263, %r296;
	xor.b32  	%r425, %r297, %r252;
	xor.b32  	%r426, %r298, %r251;
	not.b32 	%r299, %r264;
	not.b32 	%r300, %r263;
	and.b32  	%r301, %r199, %r299;
	and.b32  	%r302, %r200, %r300;
	xor.b32  	%r427, %r276, %r301;
	xor.b32  	%r428, %r275, %r302;
	not.b32 	%r303, %r199;
	not.b32 	%r304, %r200;
	and.b32  	%r305, %r240, %r303;
	and.b32  	%r306, %r239, %r304;
	xor.b32  	%r429, %r305, %r264;
	xor.b32  	%r430, %r306, %r263;
	not.b32 	%r307, %r242;
	not.b32 	%r308, %r241;
	and.b32  	%r309, %r284, %r307;
	and.b32  	%r310, %r283, %r308;
	xor.b32  	%r431, %r274, %r309;
	xor.b32  	%r432, %r273, %r310;
	not.b32 	%r311, %r284;
	not.b32 	%r312, %r283;
	and.b32  	%r313, %r270, %r311;
	and.b32  	%r314, %r269, %r312;
	xor.b32  	%r433, %r313, %r242;
	xor.b32  	%r434, %r314, %r241;
	not.b32 	%r315, %r270;
	not.b32 	%r316, %r269;
	and.b32  	%r317, %r244, %r315;
	and.b32  	%r318, %r243, %r316;
	xor.b32  	%r435, %r284, %r317;
	xor.b32  	%r436, %r283, %r318;
	not.b32 	%r319, %r244;
	not.b32 	%r320, %r243;
	and.b32  	%r321, %r274, %r319;
	and.b32  	%r322, %r273, %r320;
	xor.b32  	%r437, %r321, %r270;
	xor.b32  	%r438, %r322, %r269;
	not.b32 	%r323, %r274;
	not.b32 	%r324, %r273;
	and.b32  	%r325, %r242, %r323;
	and.b32  	%r326, %r241, %r324;
	xor.b32  	%r439, %r325, %r244;
	xor.b32  	%r440, %r326, %r243;
	not.b32 	%r327, %r282;
	not.b32 	%r328, %r281;
	and.b32  	%r329, %r254, %r327;
	and.b32  	%r330, %r253, %r328;
	xor.b32  	%r441, %r329, %r286;
	xor.b32  	%r442, %r330, %r285;
	not.b32 	%r331, %r254;
	not.b32 	%r332, %r253;
	and.b32  	%r333, %r256, %r331;
	and.b32  	%r334, %r255, %r332;
	xor.b32  	%r443, %r333, %r282;
	xor.b32  	%r444, %r334, %r281;
	not.b32 	%r335, %r256;
	not.b32 	%r336, %r255;
	and.b32  	%r337, %r248, %r335;
	and.b32  	%r338, %r247, %r336;
	xor.b32  	%r445, %r254, %r337;
	xor.b32  	%r446, %r253, %r338;
	not.b32 	%r339, %r248;
	not.b32 	%r340, %r247;
	and.b32  	%r341, %r286, %r339;
	and.b32  	%r342, %r285, %r340;
	xor.b32  	%r420, %r341, %r256;
	xor.b32  	%r419, %r342, %r255;
	not.b32 	%r343, %r286;
	not.b32 	%r344, %r285;
	and.b32  	%r345, %r282, %r343;
	and.b32  	%r346, %r281, %r344;
	xor.b32  	%r418, %r248, %r345;
	xor.b32  	%r417, %r247, %r346;
	not.b32 	%r347, %r272;
	not.b32 	%r348, %r271;
	and.b32  	%r349, %r280, %r347;
	and.b32  	%r350, %r279, %r348;
	xor.b32  	%r416, %r349, %r262;
	xor.b32  	%r415, %r350, %r261;
	not.b32 	%r351, %r280;
	not.b32 	%r352, %r279;
	and.b32  	%r353, %r278, %r351;
	and.b32  	%r354, %r277, %r352;
	xor.b32  	%r414, %r272, %r353;
	xor.b32  	%r413, %r271, %r354;
	not.b32 	%r355, %r278;
	not.b32 	%r356, %r277;
	and.b32  	%r357, %r258, %r355;
	and.b32  	%r358, %r257, %r356;
	xor.b32  	%r412, %r357, %r280;
	xor.b32  	%r411, %r358, %r279;
	not.b32 	%r359, %r258;
	not.b32 	%r360, %r257;
	and.b32  	%r361, %r262, %r359;
	and.b32  	%r362, %r261, %r360;
	xor.b32  	%r410, %r361, %r278;
	xor.b32  	%r409, %r362, %r277;
	not.b32 	%r363, %r262;
	not.b32 	%r364, %r261;
	and.b32  	%r365, %r272, %r363;
	and.b32  	%r366, %r271, %r364;
	xor.b32  	%r408, %r258, %r365;
	xor.b32  	%r407, %r257, %r366;
	not.b32 	%r367, %r268;
	not.b32 	%r368, %r267;
	and.b32  	%r369, %r246, %r367;
	and.b32  	%r370, %r245, %r368;
	xor.b32  	%r406, %r369, %r250;
	xor.b32  	%r405, %r370, %r249;
	not.b32 	%r371, %r246;
	not.b32 	%r372, %r245;
	and.b32  	%r373, %r260, %r371;
	and.b32  	%r374, %r259, %r372;
	xor.b32  	%r404, %r268, %r373;
	xor.b32  	%r403, %r267, %r374;
	not.b32 	%r375, %r260;
	not.b32 	%r376, %r259;
	and.b32  	%r377, %r266, %r375;
	and.b32  	%r378, %r265, %r376;
	xor.b32  	%r402, %r377, %r246;
	xor.b32  	%r401, %r378, %r245;
	not.b32 	%r379, %r266;
	not.b32 	%r380, %r265;
	and.b32  	%r381, %r250, %r379;
	and.b32  	%r382, %r249, %r380;
	xor.b32  	%r400, %r260, %r381;
	xor.b32  	%r399, %r259, %r382;
	not.b32 	%r383, %r250;
	not.b32 	%r384, %r249;
	and.b32  	%r385, %r268, %r383;
	and.b32  	%r386, %r267, %r384;
	xor.b32  	%r398, %r385, %r266;
	xor.b32  	%r397, %r386, %r265;
	ld.const.v2.u32 	{%r387, %r388}, [%rd9];
	xor.b32  	%r389, %r289, %r387;
	xor.b32  	%r421, %r389, %r199;
	xor.b32  	%r390, %r290, %r388;
	xor.b32  	%r422, %r390, %r200;
	add.s32 	%r396, %r396, 1;
	add.s64 	%rd9, %rd9, 8;
	setp.ne.s32 	%p1, %r396, 24;
	@%p1 bra 	$L__BB0_1;
	ld.param.u64 	%rd8, [_Z22cu_sha3_512_precomputePj_param_0];
	cvta.to.global.u64 	%rd5, %rd8;
	mov.u32 	%r391, %ntid.x;
	mov.u32 	%r392, %ctaid.x;
	mov.u32 	%r393, %tid.x;
	mad.lo.s32 	%r394, %r391, %r392, %r393;
	mul.lo.s32 	%r395, %r394, 50;
	mul.wide.u32 	%rd6, %r395, 4;
	add.s64 	%rd7, %rd5, %rd6;
	st.global.v2.u32 	[%rd7], {%r421, %r422};
	st.global.v2.u32 	[%rd7+8], {%r423, %r424};
	st.global.v2.u32 	[%rd7+16], {%r425, %r426};
	st.global.v2.u32 	[%rd7+24], {%r427, %r428};
	st.global.v2.u32 	[%rd7+32], {%r429, %r430};
	st.global.v2.u32 	[%rd7+40], {%r431, %r432};
	st.global.v2.u32 	[%rd7+48], {%r433, %r434};
	st.global.v2.u32 	[%rd7+56], {%r435, %r436};
	st.global.v2.u32 	[%rd7+64], {%r437, %r438};
	st.global.v2.u32 	[%rd7+72], {%r439, %r440};
	st.global.v2.u32 	[%rd7+80], {%r441, %r442};
	st.global.v2.u32 	[%rd7+88], {%r443, %r444};
	st.global.v2.u32 	[%rd7+96], {%r445, %r446};
	st.global.v2.u32 	[%rd7+104], {%r420, %r419};
	st.global.v2.u32 	[%rd7+112], {%r418, %r417};
	st.global.v2.u32 	[%rd7+120], {%r416, %r415};
	st.global.v2.u32 	[%rd7+128], {%r414, %r413};
	st.global.v2.u32 	[%rd7+136], {%r412, %r411};
	st.global.v2.u32 	[%rd7+144], {%r410, %r409};
	st.global.v2.u32 	[%rd7+152], {%r408, %r407};
	st.global.v2.u32 	[%rd7+160], {%r406, %r405};
	st.global.v2.u32 	[%rd7+168], {%r404, %r403};
	st.global.v2.u32 	[%rd7+176], {%r402, %r401};
	st.global.v2.u32 	[%rd7+184], {%r400, %r399};
	st.global.v2.u32 	[%rd7+192], {%r398, %r397};
	ret;

}
	// .globl	_Z15cu_sha3_512_256Pjjj
.visible .entry _Z15cu_sha3_512_256Pjjj(
	.param .u64 .ptr .align 1 _Z15cu_sha3_512_256Pjjj_param_0,
	.param .u32 _Z15cu_sha3_512_256Pjjj_param_1,
	.param .u32 _Z15cu_sha3_512_256Pjjj_param_2
)
{
	.reg .pred 	%p<2>;
	.reg .b32 	%r<449>;
	.reg .b64 	%rd<10>;

	ld.param.u32 	%r441, [_Z15cu_sha3_512_256Pjjj_param_1];
	ld.param.u32 	%r126, [_Z15cu_sha3_512_256Pjjj_param_2];
	mov.u32 	%r127, %ntid.x;
	mov.u32 	%r128, %ctaid.x;
	mov.u32 	%r129, %tid.x;
	mad.lo.s32 	%r130, %r127, %r128, %r129;
	add.s32 	%r442, %r126, %r130;
	ld.const.u32 	%r440, [header+68];
	ld.const.u32 	%r439, [header+64];
	ld.const.u32 	%r438, [header+60];
	ld.const.u32 	%r437, [header+56];
	ld.const.u32 	%r436, [header+52];
	ld.const.u32 	%r435, [header+48];
	ld.const.u32 	%r434, [header+44];
	ld.const.u32 	%r433, [header+40];
	ld.const.u32 	%r432, [header+36];
	ld.const.u32 	%r431, [header+32];
	ld.const.u32 	%r430, [header+28];
	ld.const.u32 	%r429, [header+24];
	ld.const.u32 	%r428, [header+20];
	ld.const.u32 	%r427, [header+16];
	ld.const.u32 	%r426, [header+12];
	ld.const.u32 	%r425, [header+8];
	ld.const.u32 	%r424, [header+4];
	mov.b32 	%r443, 6;
	mov.b32 	%r415, -2147483648;
	mov.b32 	%r398, 0;
	mov.u64 	%rd9, keccakf_rndc;
	ld.const.u32 	%r423, [header];
	mov.u32 	%r399, %r398;
	mov.u32 	%r400, %r398;
	mov.u32 	%r401, %r398;
	mov.u32 	%r402, %r398;
	mov.u32 	%r403, %r398;
	mov.u32 	%r404, %r398;
	mov.u32 	%r405, %r398;
	mov.u32 	%r406, %r398;
	mov.u32 	%r407, %r398;
	mov.u32 	%r408, %r398;
	mov.u32 	%r409, %r398;
	mov.u32 	%r410, %r398;
	mov.u32 	%r411, %r398;
	mov.u32 	%r412, %r398;
	mov.u32 	%r413, %r398;
	mov.u32 	%r414, %r398;
	mov.u32 	%r416, %r398;
	mov.u32 	%r417, %r398;
	mov.u32 	%r418, %r398;
	mov.u32 	%r419, %r398;
	mov.u32 	%r420, %r398;
	mov.u32 	%r421, %r398;
	mov.u32 	%r422, %r398;
	mov.u32 	%r444, %r398;
	mov.u32 	%r445, %r398;
	mov.u32 	%r446, %r398;
	mov.u32 	%r447, %r398;
	mov.u32 	%r448, %r398;
$L__BB1_1:
	xor.b32  	%r131, %r433, %r443;
	xor.b32  	%r132, %r131, %r423;
	xor.b32  	%r133, %r132, %r418;
	xor.b32  	%r134, %r133, %r408;
	xor.b32  	%r135, %r434, %r444;
	xor.b32  	%r136, %r135, %r424;
	xor.b32  	%r137, %r136, %r417;
	xor.b32  	%r138, %r137, %r407;
	xor.b32  	%r139, %r435, %r445;
	xor.b32  	%r140, %r139, %r425;
	xor.b32  	%r141, %r140, %r416;
	xor.b32  	%r142, %r141, %r406;
	xor.b32  	%r143, %r436, %r446;
	xor.b32  	%r144, %r143, %r426;
	xor.b32  	%r145, %r144, %r415;
	xor.b32  	%r146, %r145, %r405;
	xor.b32  	%r147, %r437, %r447;
	xor.b32  	%r148, %r147, %r427;
	xor.b32  	%r149, %r148, %r414;
	xor.b32  	%r150, %r149, %r404;
	xor.b32  	%r151, %r438, %r448;
	xor.b32  	%r152, %r151, %r428;
	xor.b32  	%r153, %r152, %r413;
	xor.b32  	%r154, %r153, %r403;
	xor.b32  	%r155, %r429, %r439;
	xor.b32  	%r156, %r155, %r422;
	xor.b32  	%r157, %r156, %r412;
	xor.b32  	%r158, %r157, %r402;
	xor.b32  	%r159, %r430, %r440;
	xor.b32  	%r160, %r159, %r421;
	xor.b32  	%r161, %r160, %r411;
	xor.b32  	%r162, %r161, %r401;
	xor.b32  	%r163, %r431, %r441;
	xor.b32  	%r164, %r163, %r420;
	xor.b32  	%r165, %r164, %r410;
	xor.b32  	%r166, %r165, %r400;
	xor.b32  	%r167, %r432, %r442;
	xor.b32  	%r168, %r167, %r419;
	xor.b32  	%r169, %r168, %r409;
	xor.b32  	%r170, %r169, %r399;
	shf.l.wrap.b32 	%r171, %r134, %r138, 1;
	shf.l.wrap.b32 	%r172, %r138, %r134, 1;
	xor.b32  	%r173, %r158, %r172;
	xor.b32  	%r174, %r162, %r171;
	shf.l.wrap.b32 	%r175, %r142, %r146, 1;
	shf.l.wrap.b32 	%r176, %r146, %r142, 1;
	xor.b32  	%r177, %r166, %r176;
	xor.b32  	%r178, %r170, %r175;
	shf.l.wrap.b32 	%r179, %r150, %r154, 1;
	shf.l.wrap.b32 	%r180, %r154, %r150, 1;
	xor.b32  	%r181, %r180, %r134;
	xor.b32  	%r182, %r179, %r138;
	shf.l.wrap.b32 	%r183, %r158, %r162, 1;
	shf.l.wrap.b32 	%r184, %r162, %r158, 1;
	xor.b32  	%r185, %r184, %r142;
	xor.b32  	%r186, %r183, %r146;
	shf.l.wrap.b32 	%r187, %r166, %r170, 1;
	shf.l.wrap.b32 	%r188, %r170, %r166, 1;
	xor.b32  	%r189, %r188, %r150;
	xor.b32  	%r190, %r187, %r154;
	xor.b32  	%r191, %r173, %r431;
	xor.b32  	%r192, %r174, %r432;
	xor.b32  	%r193, %r173, %r441;
	xor.b32  	%r194, %r174, %r442;
	xor.b32  	%r195, %r173, %r420;
	xor.b32  	%r196, %r174, %r419;
	xor.b32  	%r197, %r173, %r410;
	xor.b32  	%r198, %r174, %r409;
	xor.b32  	%r199, %r173, %r400;
	xor.b32  	%r200, %r174, %r399;
	xor.b32  	%r201, %r177, %r423;
	xor.b32  	%r202, %r178, %r424;
	xor.b32  	%r203, %r177, %r433;
	xor.b32  	%r204, %r178, %r434;
	xor.b32  	%r205, %r177, %r443;
	xor.b32  	%r206, %r178, %r444;
	xor.b32  	%r207, %r177, %r418;
	xor.b32  	%r208, %r178, %r417;
	xor.b32  	%r209, %r177, %r408;
	xor.b32  	%r210, %r178, %r407;
	xor.b32  	%r211, %r181, %r425;
	xor.b32  	%r212, %r182, %r426;
	xor.b32  	%r213, %r181, %r435;
	xor.b32  	%r214, %r182, %r436;
	xor.b32  	%r215, %r181, %r445;
	xor.b32  	%r216, %r182, %r446;
	xor.b32  	%r217, %r181, %r416;
	xor.b32  	%r218, %r182, %r415;
	xor.b32  	%r219, %r181, %r406;
	xor.b32  	%r220, %r182, %r405;
	xor.b32  	%r221, %r185, %r427;
	xor.b32  	%r222, %r186, %r428;
	xor.b32  	%r223, %r185, %r437;
	xor.b32  	%r224, %r186, %r438;
	xor.b32  	%r225, %r185, %r447;
	xor.b32  	%r226, %r186, %r448;
	xor.b32  	%r227, %r185, %r414;
	xor.b32  	%r228, %r186, %r413;
	xor.b32  	%r229, %r185, %r404;
	xor.b32  	%r230, %r186, %r403;
	xor.b32  	%r231, %r189, %r429;
	xor.b32  	%r232, %r190, %r430;
	xor.b32  	%r233, %r189, %r439;
	xor.b32  	%r234, %r190, %r440;
	xor.b32  	%r235, %r189, %r422;
	xor.b32  	%r236, %r190, %r421;
	xor.b32  	%r237, %r189, %r412;
	xor.b32  	%r238, %r190, %r411;
	xor.b32  	%r239, %r189, %r402;
	xor.b32  	%r240, %r190, %r401;
	shf.l.wrap.b32 	%r241, %r214, %r213, 12;
	shf.l.wrap.b32 	%r242, %r213, %r214, 12;
	shf.l.wrap.b32 	%r243, %r193, %r194, 20;
	shf.l.wrap.b32 	%r244, %r194, %r193, 20;
	shf.l.wrap.b32 	%r245, %r230, %r229, 29;
	shf.l.wrap.b32 	%r246, %r229, %r230, 29;
	shf.l.wrap.b32 	%r247, %r196, %r195, 7;
	shf.l.wrap.b32 	%r248, %r195, %r196, 7;
	shf.l.wrap.b32 	%r249, %r209, %r210, 18;
	shf.l.wrap.b32 	%r250, %r210, %r209, 18;
	shf.l.wrap.b32 	%r251, %r222, %r221, 30;
	shf.l.wrap.b32 	%r252, %r221, %r222, 30;
	shf.l.wrap.b32 	%r253, %r226, %r225, 11;
	shf.l.wrap.b32 	%r254, %r225, %r226, 11;
	shf.l.wrap.b32 	%r255, %r235, %r236, 25;
	shf.l.wrap.b32 	%r256, %r236, %r235, 25;
	shf.l.wrap.b32 	%r257, %r197, %r198, 8;
	shf.l.wrap.b32 	%r258, %r198, %r197, 8;
	shf.l.wrap.b32 	%r259, %r240, %r239, 24;
	shf.l.wrap.b32 	%r260, %r239, %r240, 24;
	shf.l.wrap.b32 	%r261, %r208, %r207, 9;
	shf.l.wrap.b32 	%r262, %r207, %r208, 9;
	shf.l.wrap.b32 	%r263, %r191, %r192, 27;
	shf.l.wrap.b32 	%r264, %r192, %r191, 27;
	shf.l.wrap.b32 	%r265, %r199, %r200, 14;
	shf.l.wrap.b32 	%r266, %r200, %r199, 14;
	shf.l.wrap.b32 	%r267, %r219, %r220, 2;
	shf.l.wrap.b32 	%r268, %r220, %r219, 2;
	shf.l.wrap.b32 	%r269, %r234, %r233, 23;
	shf.l.wrap.b32 	%r270, %r233, %r234, 23;
	shf.l.wrap.b32 	%r271, %r218, %r217, 13;
	shf.l.wrap.b32 	%r272, %r217, %r218, 13;
	shf.l.wrap.b32 	%r273, %r204, %r203, 4;
	shf.l.wrap.b32 	%r274, %r203, %r204, 4;
	shf.l.wrap.b32 	%r275, %r231, %r232, 28;
	shf.l.wrap.b32 	%r276, %r232, %r231, 28;
	shf.l.wrap.b32 	%r277, %r237, %r238, 21;
	shf.l.wrap.b32 	%r278, %r238, %r237, 21;
	shf.l.wrap.b32 	%r279, %r227, %r228, 15;
	shf.l.wrap.b32 	%r280, %r228, %r227, 15;
	shf.l.wrap.b32 	%r281, %r215, %r216, 10;
	shf.l.wrap.b32 	%r282, %r216, %r215, 10;
	shf.l.wrap.b32 	%r283, %r223, %r224, 6;
	shf.l.wrap.b32 	%r284, %r224, %r223, 6;
	shf.l.wrap.b32 	%r285, %r205, %r206, 3;
	shf.l.wrap.b32 	%r286, %r206, %r205, 3;
	shf.l.wrap.b32 	%r287, %r211, %r212, 1;
	shf.l.wrap.b32 	%r288, %r212, %r211, 1;
	not.b32 	%r289, %r242;
	not.b32 	%r290, %r241;
	and.b32  	%r291, %r254, %r289;
	and.b32  	%r292, %r253, %r290;
	not.b32 	%r293, %r254;
	not.b32 	%r294, %r253;
	and.b32  	%r295, %r278, %r293;
	and.b32  	%r296, %r277, %r294;
	xor.b32  	%r425, %r295, %r242;
	xor.b32  	%r426, %r296, %r241;
	not.b32 	%r297, %r278;
	not.b32 	%r298, %r277;
	and.b32  	%r299, %r266, %r297;
	and.b32  	%r300, %r265, %r298;
	xor.b32  	%r427, %r299, %r254;
	xor.b32  	%r428, %r300, %r253;
	not.b32 	%r301, %r266;
	not.b32 	%r302, %r265;
	and.b32  	%r303, %r201, %r301;
	and.b32  	%r304, %r202, %r302;
	xor.b32  	%r429, %r278, %r303;
	xor.b32  	%r430, %r277, %r304;
	not.b32 	%r305, %r201;
	not.b32 	%r306, %r202;
	and.b32  	%r307, %r242, %r305;
	and.b32  	%r308, %r241, %r306;
	xor.b32  	%r431, %r307, %r266;
	xor.b32  	%r432, %r308, %r265;
	not.b32 	%r309, %r244;
	not.b32 	%r310, %r243;
	and.b32  	%r311, %r286, %r309;
	and.b32  	%r312, %r285, %r310;
	xor.b32  	%r433, %r276, %r311;
	xor.b32  	%r434, %r275, %r312;
	not.b32 	%r313, %r286;
	not.b32 	%r314, %r285;
	and.b32  	%r315, %r272, %r313;
	and.b32  	%r316, %r271, %r314;
	xor.b32  	%r435, %r315, %r244;
	xor.b32  	%r436, %r316, %r243;
	not.b32 	%r317, %r272;
	not.b32 	%r318, %r271;
	and.b32  	%r319, %r246, %r317;
	and.b32  	%r320, %r245, %r318;
	xor.b32  	%r437, %r286, %r319;
	xor.b32  	%r438, %r285, %r320;
	not.b32 	%r321, %r246;
	not.b32 	%r322, %r245;
	and.b32  	%r323, %r276, %r321;
	and.b32  	%r324, %r275, %r322;
	xor.b32  	%r439, %r323, %r272;
	xor.b32  	%r440, %r324, %r271;
	not.b32 	%r325, %r276;
	not.b32 	%r326, %r275;
	and.b32  	%r327, %r244, %r325;
	and.b32  	%r328, %r243, %r326;
	xor.b32  	%r441, %r327, %r246;
	xor.b32  	%r442, %r328, %r245;
	not.b32 	%r329, %r284;
	not.b32 	%r330, %r283;
	and.b32  	%r331, %r256, %r329;
	and.b32  	%r332, %r255, %r330;
	xor.b32  	%r443, %r331, %r288;
	xor.b32  	%r444, %r332, %r287;
	not.b32 	%r333, %r256;
	not.b32 	%r334, %r255;
	and.b32  	%r335, %r258, %r333;
	and.b32  	%r336, %r257, %r334;
	xor.b32  	%r445, %r335, %r284;
	xor.b32  	%r446, %r336, %r283;
	not.b32 	%r337, %r258;
	not.b32 	%r338, %r257;
	and.b32  	%r339, %r250, %r337;
	and.b32  	%r340, %r249, %r338;
	xor.b32  	%r447, %r256, %r339;
	xor.b32  	%r448, %r255, %r340;
	not.b32 	%r341, %r250;
	not.b32 	%r342, %r249;
	and.b32  	%r343, %r288, %r341;
	and.b32  	%r344, %r287, %r342;
	xor.b32  	%r422, %r343, %r258;
	xor.b32  	%r421, %r344, %r257;
	not.b32 	%r345, %r288;
	not.b32 	%r346, %r287;
	and.b32  	%r347, %r284, %r345;
	and.b32  	%r348, %r283, %r346;
	xor.b32  	%r420, %r250, %r347;
	xor.b32  	%r419, %r249, %r348;
	not.b32 	%r349, %r274;
	not.b32 	%r350, %r273;
	and.b32  	%r351, %r282, %r349;
	and.b32  	%r352, %r281, %r350;
	xor.b32  	%r418, %r351, %r264;
	xor.b32  	%r417, %r352, %r263;
	not.b32 	%r353, %r282;
	not.b32 	%r354, %r281;
	and.b32  	%r355, %r280, %r353;
	and.b32  	%r356, %r279, %r354;
	xor.b32  	%r416, %r274, %r355;
	xor.b32  	%r415, %r273, %r356;
	not.b32 	%r357, %r280;
	not.b32 	%r358, %r279;
	and.b32  	%r359, %r260, %r357;
	and.b32  	%r360, %r259, %r358;
	xor.b32  	%r414, %r359, %r282;
	xor.b32  	%r413, %r360, %r281;
	not.b32 	%r361, %r260;
	not.b32 	%r362, %r259;
	and.b32  	%r363, %r264, %r361;
	and.b32  	%r364, %r263, %r362;
	xor.b32  	%r412, %r363, %r280;
	xor.b32  	%r411, %r364, %r279;
	not.b32 	%r365, %r264;
	not.b32 	%r366, %r263;
	and.b32  	%r367, %r274, %r365;
	and.b32  	%r368, %r273, %r366;
	xor.b32  	%r410, %r260, %r367;
	xor.b32  	%r409, %r259, %r368;
	not.b32 	%r369, %r270;
	not.b32 	%r370, %r269;
	and.b32  	%r371, %r248, %r369;
	and.b32  	%r372, %r247, %r370;
	xor.b32  	%r408, %r371, %r252;
	xor.b32  	%r407, %r372, %r251;
	not.b32 	%r373, %r248;
	not.b32 	%r374, %r247;
	and.b32  	%r375, %r262, %r373;
	and.b32  	%r376, %r261, %r374;
	xor.b32  	%r406, %r270, %r375;
	xor.b32  	%r405, %r269, %r376;
	not.b32 	%r377, %r262;
	not.b32 	%r378, %r261;
	and.b32  	%r379, %r268, %r377;
	and.b32  	%r380, %r267, %r378;
	xor.b32  	%r404, %r379, %r248;
	xor.b32  	%r403, %r380, %r247;
	not.b32 	%r381, %r268;
	not.b32 	%r382, %r267;
	and.b32  	%r383, %r252, %r381;
	and.b32  	%r384, %r251, %r382;
	xor.b32  	%r402, %r262, %r383;
	xor.b32  	%r401, %r261, %r384;
	not.b32 	%r385, %r252;
	not.b32 	%r386, %r251;
	and.b32  	%r387, %r270, %r385;
	and.b32  	%r388, %r269, %r386;
	xor.b32  	%r400, %r387, %r268;
	xor.b32  	%r399, %r388, %r267;
	ld.const.v2.u32 	{%r389, %r390}, [%rd9];
	xor.b32  	%r391, %r291, %r389;
	xor.b32  	%r423, %r391, %r201;
	xor.b32  	%r392, %r292, %r390;
	xor.b32  	%r424, %r392, %r202;
	add.s32 	%r398, %r398, 1;
	add.s64 	%rd9, %rd9, 8;
	setp.ne.s32 	%p1, %r398, 24;
	@%p1 bra 	$L__BB1_1;
	ld.param.u64 	%rd8, [_Z15cu_sha3_512_256Pjjj_param_0];
	cvta.to.global.u64 	%rd5, %rd8;
	mov.u32 	%r393, %ntid.x;
	mov.u32 	%r394, %ctaid.x;
	mov.u32 	%r395, %tid.x;
	mad.lo.s32 	%r396, %r393, %r394, %r395;
	shl.b32 	%r397, %r396, 3;
	mul.wide.u32 	%rd6, %r397, 4;
	add.s64 	%rd7, %rd5, %rd6;
	st.global.v2.u32 	[%rd7], {%r423, %r424};
	st.global.v2.u32 	[%rd7+8], {%r425, %r426};
	st.global.v2.u32 	[%rd7+16], {%r427, %r428};
	st.global.v2.u32 	[%rd7+24], {%r429, %r430};
	ret;

}
	// .globl	_Z11cu_verthashP5uint2PK10kstate2x_tPKS_jjPjj
.visible .entry _Z11cu_verthashP5uint2PK10kstate2x_tPKS_jjPjj(
	.param .u64 .ptr .align 1 _Z11cu_verthashP5uint2PK10kstate2x_tPKS_jjPjj_param_0,
	.param .u64 .ptr .align 1 _Z11cu_verthashP5uint2PK10kstate2x_tPKS_jjPjj_param_1,
	.param .u64 .ptr .align 1 _Z11cu_verthashP5uint2PK10kstate2x_tPKS_jjPjj_param_2,
	.param .u32 _Z11cu_verthashP5uint2PK10kstate2x_tPKS_jjPjj_param_3,
	.param .u32 _Z11cu_verthashP5uint2PK10kstate2x_tPKS_jjPjj_param_4,
	.param .u64 .ptr .align 1 _Z11cu_verthashP5uint2PK10kstate2x_tPKS_jjPjj_param_5,
	.param .u32 _Z11cu_verthashP5uint2PK10kstate2x_tPKS_jjPjj_param_6
)
{
	.reg .pred 	%p<7>;
	.reg .b32 	%r<1066>;
	.reg .b64 	%rd<29>;
	// demoted variable
	.shared .align 16 .b8 _ZZ11cu_verthashP5uint2PK10kstate2x_tPKS_jjPjjE6sha3St[8192];
	// demoted variable
	.shared .align 8 .b8 _ZZ11cu_verthashP5uint2PK10kstate2x_tPKS_jjPjjE5sHash[512];
	ld.param.u64 	%rd12, [_Z11cu_verthashP5uint2PK10kstate2x_tPKS_jjPjj_param_1];
	ld.param.u32 	%r323, [_Z11cu_verthashP5uint2PK10kstate2x_tPKS_jjPjj_param_3];
	ld.param.u32 	%r326, [_Z11cu_verthashP5uint2PK10kstate2x_tPKS_jjPjj_param_4];
	ld.param.u64 	%rd10, [_Z11cu_verthashP5uint2PK10kstate2x_tPKS_jjPjj_param_5];
	ld.param.u32 	%r324, [_Z11cu_verthashP5uint2PK10kstate2x_tPKS_jjPjj_param_6];
	cvta.to.global.u64 	%rd13, %rd12;
	mov.u32 	%r327, %ntid.x;
	mov.u32 	%r328, %ctaid.x;
	mov.u32 	%r329, %tid.x;
	mad.lo.s32 	%r1, %r327, %r328, %r329;
	shr.u32 	%r2, %r1, 2;
	and.b32  	%r3, %r1, 3;
	mul.wide.u32 	%rd14, %r3, 400;
	add.s64 	%rd1, %rd13, %rd14;
	add.s32 	%r4, %r326, %r2;
	ld.global.nc.v2.u32 	{%r330, %r331}, [%rd1];
	ld.global.nc.v2.u32 	{%r332, %r1006}, [%rd1+8];
	ld.global.nc.v2.u32 	{%r1005, %r1004}, [%rd1+16];
	ld.global.nc.v2.u32 	{%r1003, %r1002}, [%rd1+24];
	ld.global.nc.v2.u32 	{%r1001, %r1000}, [%rd1+32];
	ld.global.nc.v2.u32 	{%r999, %r998}, [%rd1+40];
	ld.global.nc.v2.u32 	{%r997, %r996}, [%rd1+48];
	ld.global.nc.v2.u32 	{%r995, %r994}, [%rd1+56];
	ld.global.nc.v2.u32 	{%r993, %r333}, [%rd1+64];
	ld.global.nc.v2.u32 	{%r991, %r990}, [%rd1+72];
	ld.global.nc.v2.u32 	{%r989, %r988}, [%rd1+80];
	ld.global.nc.v2.u32 	{%r987, %r986}, [%rd1+88];
	ld.global.nc.v2.u32 	{%r985, %r984}, [%rd1+96];
	ld.global.nc.v2.u32 	{%r983, %r982}, [%rd1+104];
	ld.global.nc.v2.u32 	{%r981, %r980}, [%rd1+112];
	ld.global.nc.v2.u32 	{%r979, %r978}, [%rd1+120];
	ld.global.nc.v2.u32 	{%r977, %r976}, [%rd1+128];
	ld.global.nc.v2.u32 	{%r975, %r974}, [%rd1+136];
	ld.global.nc.v2.u32 	{%r973, %r972}, [%rd1+144];
	ld.global.nc.v2.u32 	{%r971, %r970}, [%rd1+152];
	ld.global.nc.v2.u32 	{%r969, %r968}, [%rd1+160];
	ld.global.nc.v2.u32 	{%r967, %r966}, [%rd1+168];
	ld.global.nc.v2.u32 	{%r965, %r964}, [%rd1+176];
	ld.global.nc.v2.u32 	{%r963, %r962}, [%rd1+184];
	ld.global.nc.v2.u32 	{%r961, %r960}, [%rd1+192];
	xor.b32  	%r1009, %r330, %r323;
	xor.b32  	%r1008, %r331, %r4;
	xor.b32  	%r1007, %r332, 6;
	xor.b32  	%r992, %r333, -2147483648;
	mov.b32 	%r1010, 0;
	mov.u64 	%rd27, keccakf_rndc;
$L__BB2_1:
	xor.b32  	%r334, %r999, %r1009;
	xor.b32  	%r335, %r334, %r989;
	xor.b32  	%r336, %r335, %r979;
	xor.b32  	%r337, %r336, %r969;
	xor.b32  	%r338, %r998, %r1008;
	xor.b32  	%r339, %r338, %r988;
	xor.b32  	%r340, %r339, %r978;
	xor.b32  	%r341, %r340, %r968;
	xor.b32  	%r342, %r997, %r1007;
	xor.b32  	%r343, %r342, %r987;
	xor.b32  	%r344, %r343, %r977;
	xor.b32  	%r345, %r344, %r967;
	xor.b32  	%r346, %r996, %r1006;
	xor.b32  	%r347, %r346, %r986;
	xor.b32  	%r348, %r347, %r976;
	xor.b32  	%r349, %r348, %r966;
	xor.b32  	%r350, %r995, %r1005;
	xor.b32  	%r351, %r350, %r985;
	xor.b32  	%r352, %r351, %r975;
	xor.b32  	%r353, %r352, %r965;
	xor.b32  	%r354, %r994, %r1004;
	xor.b32  	%r355, %r354, %r984;
	xor.b32  	%r356, %r355, %r974;
	xor.b32  	%r357, %r356, %r964;
	xor.b32  	%r358, %r993, %r1003;
	xor.b32  	%r359, %r358, %r983;
	xor.b32  	%r360, %r359, %r973;
	xor.b32  	%r361, %r360, %r963;
	xor.b32  	%r362, %r992, %r1002;
	xor.b32  	%r363, %r362, %r982;
	xor.b32  	%r364, %r363, %r972;
	xor.b32  	%r365, %r364, %r962;
	xor.b32  	%r366, %r991, %r1001;
	xor.b32  	%r367, %r366, %r981;
	xor.b32  	%r368, %r367, %r971;
	xor.b32  	%r369, %r368, %r961;
	xor.b32  	%r370, %r990, %r1000;
	xor.b32  	%r371, %r370, %r980;
	xor.b32  	%r372, %r371, %r970;
	xor.b32  	%r373, %r372, %r960;
	shf.l.wrap.b32 	%r374, %r337, %r341, 1;
	shf.l.wrap.b32 	%r375, %r341, %r337, 1;
	xor.b32  	%r376, %r361, %r375;
	xor.b32  	%r377, %r365, %r374;
	shf.l.wrap.b32 	%r378, %r345, %r349, 1;
	shf.l.wrap.b32 	%r379, %r349, %r345, 1;
	xor.b32  	%r380, %r369, %r379;
	xor.b32  	%r381, %r373, %r378;
	shf.l.wrap.b32 	%r382, %r353, %r357, 1;
	shf.l.wrap.b32 	%r383, %r357, %r353, 1;
	xor.b32  	%r384, %r383, %r337;
	xor.b32  	%r385, %r382, %r341;
	shf.l.wrap.b32 	%r386, %r361, %r365, 1;
	shf.l.wrap.b32 	%r387, %r365, %r361, 1;
	xor.b32  	%r388, %r387, %r345;
	xor.b32  	%r389, %r386, %r349;
	shf.l.wrap.b32 	%r390, %r369, %r373, 1;
	shf.l.wrap.b32 	%r391, %r373, %r369, 1;
	xor.b32  	%r392, %r391, %r353;
	xor.b32  	%r393, %r390, %r357;
	xor.b32  	%r394, %r1001, %r376;
	xor.b32  	%r395, %r1000, %r377;
	xor.b32  	%r396, %r991, %r376;
	xor.b32  	%r397, %r990, %r377;
	xor.b32  	%r398, %r981, %r376;
	xor.b32  	%r399, %r980, %r377;
	xor.b32  	%r400, %r971, %r376;
	xor.b32  	%r401, %r970, %r377;
	xor.b32  	%r402, %r961, %r376;
	xor.b32  	%r403, %r960, %r377;
	xor.b32  	%r404, %r1009, %r380;
	xor.b32  	%r405, %r1008, %r381;
	xor.b32  	%r406, %r999, %r380;
	xor.b32  	%r407, %r998, %r381;
	xor.b32  	%r408, %r989, %r380;
	xor.b32  	%r409, %r988, %r381;
	xor.b32  	%r410, %r979, %r380;
	xor.b32  	%r411, %r978, %r381;
	xor.b32  	%r412, %r969, %r380;
	xor.b32  	%r413, %r968, %r381;
	xor.b32  	%r414, %r1007, %r384;
	xor.b32  	%r415, %r1006, %r385;
	xor.b32  	%r416, %r997, %r384;
	xor.b32  	%r417, %r996, %r385;
	xor.b32  	%r418, %r987, %r384;
	xor.b32  	%r419, %r986, %r385;
	xor.b32  	%r420, %r977, %r384;
	xor.b32  	%r421, %r976, %r385;
	xor.b32  	%r422, %r967, %r384;
	xor.b32  	%r423, %r966, %r385;
	xor.b32  	%r424, %r1005, %r388;
	xor.b32  	%r425, %r1004, %r389;
	xor.b32  	%r426, %r995, %r388;
	xor.b32  	%r427, %r994, %r389;
	xor.b32  	%r428, %r985, %r388;
	xor.b32  	%r429, %r984, %r389;
	xor.b32  	%r430, %r975, %r388;
	xor.b32  	%r431, %r974, %r389;
	xor.b32  	%r432, %r965, %r388;
	xor.b32  	%r433, %r964, %r389;
	xor.b32  	%r434, %r1003, %r392;
	xor.b32  	%r435, %r1002, %r393;
	xor.b32  	%r436, %r993, %r392;
	xor.b32  	%r437, %r992, %r393;
	xor.b32  	%r438, %r983, %r392;
	xor.b32  	%r439, %r982, %r393;
	xor.b32  	%r440, %r973, %r392;
	xor.b32  	%r441, %r972, %r393;
	xor.b32  	%r442, %r963, %r392;
	xor.b32  	%r443, %r962, %r393;
	shf.l.wrap.b32 	%r444, %r417, %r416, 12;
	shf.l.wrap.b32 	%r445, %r416, %r417, 12;
	shf.l.wrap.b32 	%r446, %r396, %r397, 20;
	shf.l.wrap.b32 	%r447, %r397, %r396, 20;
	shf.l.wrap.b32 	%r448, %r433, %r432, 29;
	shf.l.wrap.b32 	%r449, %r432, %r433, 29;
	shf.l.wrap.b32 	%r450, %r399, %r398, 7;
	shf.l.wrap.b32 	%r451, %r398, %r399, 7;
	shf.l.wrap.b32 	%r452, %r412, %r413, 18;
	shf.l.wrap.b32 	%r453, %r413, %r412, 18;
	shf.l.wrap.b32 	%r454, %r425, %r424, 30;
	shf.l.wrap.b32 	%r455, %r424, %r425, 30;
	shf.l.wrap.b32 	%r456, %r429, %r428, 11;
	shf.l.wrap.b32 	%r457, %r428, %r429, 11;
	shf.l.wrap.b32 	%r458, %r438, %r439, 25;
	shf.l.wrap.b32 	%r459, %r439, %r438, 25;
	shf.l.wrap.b32 	%r460, %r400, %r401, 8;
	shf.l.wrap.b32 	%r461, %r401, %r400, 8;
	shf.l.wrap.b32 	%r462, %r443, %r442, 24;
	shf.l.wrap.b32 	%r463, %r442, %r443, 24;
	shf.l.wrap.b32 	%r464, %r411, %r410, 9;
	shf.l.wrap.b32 	%r465, %r410, %r411, 9;
	shf.l.wrap.b32 	%r466, %r394, %r395, 27;
	shf.l.wrap.b32 	%r467, %r395, %r394, 27;
	shf.l.wrap.b32 	%r468, %r402, %r403, 14;
	shf.l.wrap.b32 	%r469, %r403, %r402, 14;
	shf.l.wrap.b32 	%r470, %r422, %r423, 2;
	shf.l.wrap.b32 	%r471, %r423, %r422, 2;
	shf.l.wrap.b32 	%r472, %r437, %r436, 23;
	shf.l.wrap.b32 	%r473, %r436, %r437, 23;
	shf.l.wrap.b32 	%r474, %r421, %r420, 13;
	shf.l.wrap.b32 	%r475, %r420, %r421, 13;
	shf.l.wrap.b32 	%r476, %r407, %r406, 4;
	shf.l.wrap.b32 	%r477, %r406, %r407, 4;
	shf.l.wrap.b32 	%r478, %r434, %r435, 28;
	shf.l.wrap.b32 	%r479, %r435, %r434, 28;
	shf.l.wrap.b32 	%r480, %r440, %r441, 21;
	shf.l.wrap.b32 	%r481, %r441, %r440, 21;
	shf.l.wrap.b32 	%r482, %r430, %r431, 15;
	shf.l.wrap.b32 	%r483, %r431, %r430, 15;
	shf.l.wrap.b32 	%r484, %r418, %r419, 10;
	shf.l.wrap.b32 	%r485, %r419, %r418, 10;
	shf.l.wrap.b32 	%r486, %r426, %r427, 6;
	shf.l.wrap.b32 	%r487, %r427, %r426, 6;
	shf.l.wrap.b32 	%r488, %r408, %r409, 3;
	shf.l.wrap.b32 	%r489, %r409, %r408, 3;
	shf.l.wrap.b32 	%r490, %r414, %r415, 1;
	shf.l.wrap.b32 	%r491, %r415, %r414, 1;
	not.b32 	%r492, %r445;
	not.b32 	%r493, %r444;
	and.b32  	%r494, %r457, %r492;
	and.b32  	%r495, %r456, %r493;
	not.b32 	%r496, %r457;
	not.b32 	%r497, %r456;
	and.b32  	%r498, %r481, %r496;
	and.b32  	%r499, %r480, %r497;
	xor.b32  	%r1007, %r498, %r445;
	xor.b32  	%r1006, %r499, %r444;
	not.b32 	%r500, %r481;
	not.b32 	%r501, %r480;
	and.b32  	%r502, %r469, %r500;
	and.b32  	%r503, %r468, %r501;
	xor.b32  	%r1005, %r502, %r457;
	xor.b32  	%r1004, %r503, %r456;
	not.b32 	%r504, %r469;
	not.b32 	%r505, %r468;
	and.b32  	%r506, %r404, %r504;
	and.b32  	%r507, %r405, %r505;
	xor.b32  	%r1003, %r506, %r481;
	xor.b32  	%r1002, %r507, %r480;
	not.b32 	%r508, %r404;
	not.b32 	%r509, %r405;
	and.b32  	%r510, %r445, %r508;
	and.b32  	%r511, %r444, %r509;
	xor.b32  	%r1001, %r469, %r510;
	xor.b32  	%r1000, %r468, %r511;
	not.b32 	%r512, %r447;
	not.b32 	%r513, %r446;
	and.b32  	%r514, %r489, %r512;
	and.b32  	%r515, %r488, %r513;
	xor.b32  	%r999, %r514, %r479;
	xor.b32  	%r998, %r515, %r478;
	not.b32 	%r516, %r489;
	not.b32 	%r517, %r488;
	and.b32  	%r518, %r475, %r516;
	and.b32  	%r519, %r474, %r517;
	xor.b32  	%r997, %r518, %r447;
	xor.b32  	%r996, %r519, %r446;
	not.b32 	%r520, %r475;
	not.b32 	%r521, %r474;
	and.b32  	%r522, %r449, %r520;
	and.b32  	%r523, %r448, %r521;
	xor.b32  	%r995, %r522, %r489;
	xor.b32  	%r994, %r523, %r488;
	not.b32 	%r524, %r449;
	not.b32 	%r525, %r448;
	and.b32  	%r526, %r479, %r524;
	and.b32  	%r527, %r478, %r525;
	xor.b32  	%r993, %r526, %r475;
	xor.b32  	%r992, %r527, %r474;
	not.b32 	%r528, %r479;
	not.b32 	%r529, %r478;
	and.b32  	%r530, %r447, %r528;
	and.b32  	%r531, %r446, %r529;
	xor.b32  	%r991, %r449, %r530;
	xor.b32  	%r990, %r448, %r531;
	not.b32 	%r532, %r487;
	not.b32 	%r533, %r486;
	and.b32  	%r534, %r459, %r532;
	and.b32  	%r535, %r458, %r533;
	xor.b32  	%r989, %r534, %r491;
	xor.b32  	%r988, %r535, %r490;
	not.b32 	%r536, %r459;
	not.b32 	%r537, %r458;
	and.b32  	%r538, %r461, %r536;
	and.b32  	%r539, %r460, %r537;
	xor.b32  	%r987, %r538, %r487;
	xor.b32  	%r986, %r539, %r486;
	not.b32 	%r540, %r461;
	not.b32 	%r541, %r460;
	and.b32  	%r542, %r453, %r540;
	and.b32  	%r543, %r452, %r541;
	xor.b32  	%r985, %r542, %r459;
	xor.b32  	%r984, %r543, %r458;
	not.b32 	%r544, %r453;
	not.b32 	%r545, %r452;
	and.b32  	%r546, %r491, %r544;
	and.b32  	%r547, %r490, %r545;
	xor.b32  	%r983, %r546, %r461;
	xor.b32  	%r982, %r547, %r460;
	not.b32 	%r548, %r491;
	not.b32 	%r549, %r490;
	and.b32  	%r550, %r487, %r548;
	and.b32  	%r551, %r486, %r549;
	xor.b32  	%r981, %r453, %r550;
	xor.b32  	%r980, %r452, %r551;
	not.b32 	%r552, %r477;
	not.b32 	%r553, %r476;
	and.b32  	%r554, %r485, %r552;
	and.b32  	%r555, %r484, %r553;
	xor.b32  	%r979, %r554, %r467;
	xor.b32  	%r978, %r555, %r466;
	not.b32 	%r556, %r485;
	not.b32 	%r557, %r484;
	and.b32  	%r558, %r483, %r556;
	and.b32  	%r559, %r482, %r557;
	xor.b32  	%r977, %r558, %r477;
	xor.b32  	%r976, %r559, %r476;
	not.b32 	%r560, %r483;
	not.b32 	%r561, %r482;
	and.b32  	%r562, %r463, %r560;
	and.b32  	%r563, %r462, %r561;
	xor.b32  	%r975, %r562, %r485;
	xor.b32  	%r974, %r563, %r484;
	not.b32 	%r564, %r463;
	not.b32 	%r565, %r462;
	and.b32  	%r566, %r467, %r564;
	and.b32  	%r567, %r466, %r565;
	xor.b32  	%r973, %r566, %r483;
	xor.b32  	%r972, %r567, %r482;
	not.b32 	%r568, %r467;
	not.b32 	%r569, %r466;
	and.b32  	%r570, %r477, %r568;
	and.b32  	%r571, %r476, %r569;
	xor.b32  	%r971, %r463, %r570;
	xor.b32  	%r970, %r462, %r571;
	not.b32 	%r572, %r473;
	not.b32 	%r573, %r472;
	and.b32  	%r574, %r451, %r572;
	and.b32  	%r575, %r450, %r573;
	xor.b32  	%r969, %r574, %r455;
	xor.b32  	%r968, %r575, %r454;
	not.b32 	%r576, %r451;
	not.b32 	%r577, %r450;
	and.b32  	%r578, %r465, %r576;
	and.b32  	%r579, %r464, %r577;
	xor.b32  	%r967, %r578, %r473;
	xor.b32  	%r966, %r579, %r472;
	not.b32 	%r580, %r465;
	not.b32 	%r581, %r464;
	and.b32  	%r582, %r471, %r580;
	and.b32  	%r583, %r470, %r581;
	xor.b32  	%r965, %r582, %r451;
	xor.b32  	%r964, %r583, %r450;
	not.b32 	%r584, %r471;
	not.b32 	%r585, %r470;
	and.b32  	%r586, %r455, %r584;
	and.b32  	%r587, %r454, %r585;
	xor.b32  	%r963, %r586, %r465;
	xor.b32  	%r962, %r587, %r464;
	not.b32 	%r588, %r455;
	not.b32 	%r589, %r454;
	and.b32  	%r590, %r473, %r588;
	and.b32  	%r591, %r472, %r589;
	xor.b32  	%r961, %r471, %r590;
	xor.b32  	%r960, %r470, %r591;
	ld.const.v2.u32 	{%r592, %r593}, [%rd27];
	xor.b32  	%r594, %r494, %r592;
	xor.b32  	%r1009, %r594, %r404;
	xor.b32  	%r595, %r495, %r593;
	xor.b32  	%r1008, %r595, %r405;
	add.s32 	%r1010, %r1010, 1;
	add.s64 	%rd27, %rd27, 8;
	setp.ne.s32 	%p1, %r1010, 24;
	@%p1 bra 	$L__BB2_1;
	shl.b32 	%r597, %r2, 9;
	and.b32  	%r598, %r597, 7680;
	mov.u32 	%r599, _ZZ11cu_verthashP5uint2PK10kstate2x_tPKS_jjPjjE6sha3St;
	add.s32 	%r157, %r599, %r598;
	shl.b32 	%r600, %r3, 7;
	add.s32 	%r158, %r157, %r600;
	st.shared.v4.u32 	[%r158], {%r1009, %r1008, %r1007, %r1006};
	st.shared.v4.u32 	[%r158+16], {%r1005, %r1004, %r1003, %r1002};
	st.shared.v4.u32 	[%r158+32], {%r1001, %r1000, %r999, %r998};
	st.shared.v4.u32 	[%r158+48], {%r997, %r996, %r995, %r994};
	ld.global.nc.v2.u32 	{%r601, %r602}, [%rd1+200];
	ld.global.nc.v2.u32 	{%r603, %r1057}, [%rd1+208];
	ld.global.nc.v2.u32 	{%r1056, %r1055}, [%rd1+216];
	ld.global.nc.v2.u32 	{%r1054, %r1053}, [%rd1+224];
	ld.global.nc.v2.u32 	{%r1052, %r1051}, [%rd1+232];
	ld.global.nc.v2.u32 	{%r1050, %r1049}, [%rd1+240];
	ld.global.nc.v2.u32 	{%r1048, %r1047}, [%rd1+248];
	ld.global.nc.v2.u32 	{%r1046, %r1045}, [%rd1+256];
	ld.global.nc.v2.u32 	{%r1044, %r604}, [%rd1+264];
	ld.global.nc.v2.u32 	{%r1042, %r1041}, [%rd1+272];
	ld.global.nc.v2.u32 	{%r1040, %r1039}, [%rd1+280];
	ld.global.nc.v2.u32 	{%r1038, %r1037}, [%rd1+288];
	ld.global.nc.v2.u32 	{%r1036, %r1035}, [%rd1+296];
	ld.global.nc.v2.u32 	{%r1034, %r1033}, [%rd1+304];
	ld.global.nc.v2.u32 	{%r1032, %r1031}, [%rd1+312];
	ld.global.nc.v2.u32 	{%r1030, %r1029}, [%rd1+320];
	ld.global.nc.v2.u32 	{%r1028, %r1027}, [%rd1+328];
	ld.global.nc.v2.u32 	{%r1026, %r1025}, [%rd1+336];
	ld.global.nc.v2.u32 	{%r1024, %r1023}, [%rd1+344];
	ld.global.nc.v2.u32 	{%r1022, %r1021}, [%rd1+352];
	ld.global.nc.v2.u32 	{%r1020, %r1019}, [%rd1+360];
	ld.global.nc.v2.u32 	{%r1018, %r1017}, [%rd1+368];
	ld.global.nc.v2.u32 	{%r1016, %r1015}, [%rd1+376];
	ld.global.nc.v2.u32 	{%r1014, %r1013}, [%rd1+384];
	ld.global.nc.v2.u32 	{%r1012, %r1011}, [%rd1+392];
	xor.b32  	%r1060, %r601, %r323;
	xor.b32  	%r1059, %r602, %r4;
	xor.b32  	%r1058, %r603, 6;
	xor.b32  	%r1043, %r604, -2147483648;
	mov.b32 	%r1061, 0;
	mov.u64 	%rd28, keccakf_rndc;
$L__BB2_3:
	xor.b32  	%r605, %r1050, %r1060;
	xor.b32  	%r606, %r605, %r1040;
	xor.b32  	%r607, %r606, %r1030;
	xor.b32  	%r608, %r607, %r1020;
	xor.b32  	%r609, %r1049, %r1059;
	xor.b32  	%r610, %r609, %r1039;
	xor.b32  	%r611, %r610, %r1029;
	xor.b32  	%r612, %r611, %r1019;
	xor.b32  	%r613, %r1048, %r1058;
	xor.b32  	%r614, %r613, %r1038;
	xor.b32  	%r615, %r614, %r1028;
	xor.b32  	%r616, %r615, %r1018;
	xor.b32  	%r617, %r1047, %r1057;
	xor.b32  	%r618, %r617, %r1037;
	xor.b32  	%r619, %r618, %r1027;
	xor.b32  	%r620, %r619, %r1017;
	xor.b32  	%r621, %r1046, %r1056;
	xor.b32  	%r622, %r621, %r1036;
	xor.b32  	%r623, %r622, %r1026;
	xor.b32  	%r624, %r623, %r1016;
	xor.b32  	%r625, %r1045, %r1055;
	xor.b32  	%r626, %r625, %r1035;
	xor.b32  	%r627, %r626, %r1025;
	xor.b32  	%r628, %r627, %r1015;
	xor.b32  	%r629, %r1044, %r1054;
	xor.b32  	%r630, %r629, %r1034;
	xor.b32  	%r631, %r630, %r1024;
	xor.b32  	%r632, %r631, %r1014;
	xor.b32  	%r633, %r1043, %r1053;
	xor.b32  	%r634, %r633, %r1033;
	xor.b32  	%r635, %r634, %r1023;
	xor.b32  	%r636, %r635, %r1013;
	xor.b32  	%r637, %r1042, %r1052;
	xor.b32  	%r638, %r637, %r1032;
	xor.b32  	%r639, %r638, %r1022;
	xor.b32  	%r640, %r639, %r1012;
	xor.b32  	%r641, %r1041, %r1051;
	xor.b32  	%r642, %r641, %r1031;
	xor.b32  	%r643, %r642, %r1021;
	xor.b32  	%r644, %r643, %r1011;
	shf.l.wrap.b32 	%r645, %r608, %r612, 1;
	shf.l.wrap.b32 	%r646, %r612, %r608, 1;
	xor.b32  	%r647, %r632, %r646;
	xor.b32  	%r648, %r636, %r645;
	shf.l.wrap.b32 	%r649, %r616, %r620, 1;
	shf.l.wrap.b32 	%r650, %r620, %r616, 1;
	xor.b32  	%r651, %r640, %r650;
	xor.b32  	%r652, %r644, %r649;
	shf.l.wrap.b32 	%r653, %r624, %r628, 1;
	shf.l.wrap.b32 	%r654, %r628, %r624, 1;
	xor.b32  	%r655, %r654, %r608;
	xor.b32  	%r656, %r653, %r612;
	shf.l.wrap.b32 	%r657, %r632, %r636, 1;
	shf.l.wrap.b32 	%r658, %r636, %r632, 1;
	xor.b32  	%r659, %r658, %r616;
	xor.b32  	%r660, %r657, %r620;
	shf.l.wrap.b32 	%r661, %r640, %r644, 1;
	shf.l.wrap.b32 	%r662, %r644, %r640, 1;
	xor.b32  	%r663, %r662, %r624;
	xor.b32  	%r664, %r661, %r628;
	xor.b32  	%r665, %r1052, %r647;
	xor.b32  	%r666, %r1051, %r648;
	xor.b32  	%r667, %r1042, %r647;
	xor.b32  	%r668, %r1041, %r648;
	xor.b32  	%r669, %r1032, %r647;
	xor.b32  	%r670, %r1031, %r648;
	xor.b32  	%r671, %r1022, %r647;
	xor.b32  	%r672, %r1021, %r648;
	xor.b32  	%r673, %r1012, %r647;
	xor.b32  	%r674, %r1011, %r648;
	xor.b32  	%r675, %r1060, %r651;
	xor.b32  	%r676, %r1059, %r652;
	xor.b32  	%r677, %r1050, %r651;
	xor.b32  	%r678, %r1049, %r652;
	xor.b32  	%r679, %r1040, %r651;
	xor.b32  	%r680, %r1039, %r652;
	xor.b32  	%r681, %r1030, %r651;
	xor.b32  	%r682, %r1029, %r652;
	xor.b32  	%r683, %r1020, %r651;
	xor.b32  	%r684, %r1019, %r652;
	xor.b32  	%r685, %r1058, %r655;
	xor.b32  	%r686, %r1057, %r656;
	xor.b32  	%r687, %r1048, %r655;
	xor.b32  	%r688, %r1047, %r656;
	xor.b32  	%r689, %r1038, %r655;
	xor.b32  	%r690, %r1037, %r656;
	xor.b32  	%r691, %r1028, %r655;
	xor.b32  	%r692, %r1027, %r656;
	xor.b32  	%r693, %r1018, %r655;
	xor.b32  	%r694, %r1017, %r656;
	xor.b32  	%r695, %r1056, %r659;
	xor.b32  	%r696, %r1055, %r660;
	xor.b32  	%r697, %r1046, %r659;
	xor.b32  	%r698, %r1045, %r660;
	xor.b32  	%r699, %r1036, %r659;
	xor.b32  	%r700, %r1035, %r660;
	xor.b32  	%r701, %r1026, %r659;
	xor.b32  	%r702, %r1025, %r660;
	xor.b32  	%r703, %r1016, %r659;
	xor.b32  	%r704, %r1015, %r660;
	xor.b32  	%r705, %r1054, %r663;
	xor.b32  	%r706, %r1053, %r664;
	xor.b32  	%r707, %r1044, %r663;
	xor.b32  	%r708, %r1043, %r664;
	xor.b32  	%r709, %r1034, %r663;
	xor.b32  	%r710, %r1033, %r664;
	xor.b32  	%r711, %r1024, %r663;
	xor.b32  	%r712, %r1023, %r664;
	xor.b32  	%r713, %r1014, %r663;
	xor.b32  	%r714, %r1013, %r664;
	shf.l.wrap.b32 	%r715, %r688, %r687, 12;
	shf.l.wrap.b32 	%r716, %r687, %r688, 12;
	shf.l.wrap.b32 	%r717, %r667, %r668, 20;
	shf.l.wrap.b32 	%r718, %r668, %r667, 20;
	shf.l.wrap.b32 	%r719, %r704, %r703, 29;
	shf.l.wrap.b32 	%r720, %r703, %r704, 29;
	shf.l.wrap.b32 	%r721, %r670, %r669, 7;
	shf.l.wrap.b32 	%r722, %r669, %r670, 7;
	shf.l.wrap.b32 	%r723, %r683, %r684, 18;
	shf.l.wrap.b32 	%r724, %r684, %r683, 18;
	shf.l.wrap.b32 	%r725, %r696, %r695, 30;
	shf.l.wrap.b32 	%r726, %r695, %r696, 30;
	shf.l.wrap.b32 	%r727, %r700, %r699, 11;
	shf.l.wrap.b32 	%r728, %r699, %r700, 11;
	shf.l.wrap.b32 	%r729, %r709, %r710, 25;
	shf.l.wrap.b32 	%r730, %r710, %r709, 25;
	shf.l.wrap.b32 	%r731, %r671, %r672, 8;
	shf.l.wrap.b32 	%r732, %r672, %r671, 8;
	shf.l.wrap.b32 	%r733, %r714, %r713, 24;
	shf.l.wrap.b32 	%r734, %r713, %r714, 24;
	shf.l.wrap.b32 	%r735, %r682, %r681, 9;
	shf.l.wrap.b32 	%r736, %r681, %r682, 9;
	shf.l.wrap.b32 	%r737, %r665, %r666, 27;
	shf.l.wrap.b32 	%r738, %r666, %r665, 27;
	shf.l.wrap.b32 	%r739, %r673, %r674, 14;
	shf.l.wrap.b32 	%r740, %r674, %r673, 14;
	shf.l.wrap.b32 	%r741, %r693, %r694, 2;
	shf.l.wrap.b32 	%r742, %r694, %r693, 2;
	shf.l.wrap.b32 	%r743, %r708, %r707, 23;
	shf.l.wrap.b32 	%r744, %r707, %r708, 23;
	shf.l.wrap.b32 	%r745, %r692, %r691, 13;
	shf.l.wrap.b32 	%r746, %r691, %r692, 13;
	shf.l.wrap.b32 	%r747, %r678, %r677, 4;
	shf.l.wrap.b32 	%r748, %r677, %r678, 4;
	shf.l.wrap.b32 	%r749, %r705, %r706, 28;
	shf.l.wrap.b32 	%r750, %r706, %r705, 28;
	shf.l.wrap.b32 	%r751, %r711, %r712, 21;
	shf.l.wrap.b32 	%r752, %r712, %r711, 21;
	shf.l.wrap.b32 	%r753, %r701, %r702, 15;
	shf.l.wrap.b32 	%r754, %r702, %r701, 15;
	shf.l.wrap.b32 	%r755, %r689, %r690, 10;
	shf.l.wrap.b32 	%r756, %r690, %r689, 10;
	shf.l.wrap.b32 	%r757, %r697, %r698, 6;
	shf.l.wrap.b32 	%r758, %r698, %r697, 6;
	shf.l.wrap.b32 	%r759, %r679, %r680, 3;
	shf.l.wrap.b32 	%r760, %r680, %r679, 3;
	shf.l.wrap.b32 	%r761, %r685, %r686, 1;
	shf.l.wrap.b32 	%r762, %r686, %r685, 1;
	not.b32 	%r763, %r716;
	not.b32 	%r764, %r715;
	and.b32  	%r765, %r728, %r763;
	and.b32  	%r766, %r727, %r764;
	not.b32 	%r767, %r728;
	not.b32 	%r768, %r727;
	and.b32  	%r769, %r752, %r767;
	and.b32  	%r770, %r751, %r768;
	xor.b32  	%r1058, %r769, %r716;
	xor.b32  	%r1057, %r770, %r715;
	not.b32 	%r771, %r752;
	not.b32 	%r772, %r751;
	and.b32  	%r773, %r740, %r771;
	and.b32  	%r774, %r739, %r772;
	xor.b32  	%r1056, %r773, %r728;
	xor.b32  	%r1055, %r774, %r727;
	not.b32 	%r775, %r740;
	not.b32 	%r776, %r739;
	and.b32  	%r777, %r675, %r775;
	and.b32  	%r778, %r676, %r776;
	xor.b32  	%r1054, %r777, %r752;
	xor.b32  	%r1053, %r778, %r751;
	not.b32 	%r779, %r675;
	not.b32 	%r780, %r676;
	and.b32  	%r781, %r716, %r779;
	and.b32  	%r782, %r715, %r780;
	xor.b32  	%r1052, %r740, %r781;
	xor.b32  	%r1051, %r739, %r782;
	not.b32 	%r783, %r718;
	not.b32 	%r784, %r717;
	and.b32  	%r785, %r760, %r783;
	and.b32  	%r786, %r759, %r784;
	xor.b32  	%r1050, %r785, %r750;
	xor.b32  	%r1049, %r786, %r749;
	not.b32 	%r787, %r760;
	not.b32 	%r788, %r759;
	and.b32  	%r789, %r746, %r787;
	and.b32  	%r790, %r745, %r788;
	xor.b32  	%r1048, %r789, %r718;
	xor.b32  	%r1047, %r790, %r717;
	not.b32 	%r791, %r746;
	not.b32 	%r792, %r745;
	and.b32  	%r793, %r720, %r791;
	and.b32  	%r794, %r719, %r792;
	xor.b32  	%r1046, %r793, %r760;
	xor.b32  	%r1045, %r794, %r759;
	not.b32 	%r795, %r720;
	not.b32 	%r796, %r719;
	and.b32  	%r797, %r750, %r795;
	and.b32  	%r798, %r749, %r796;
	xor.b32  	%r1044, %r797, %r746;
	xor.b32  	%r1043, %r798, %r745;
	not.b32 	%r799, %r750;
	not.b32 	%r800, %r749;
	and.b32  	%r801, %r718, %r799;
	and.b32  	%r802, %r717, %r800;
	xor.b32  	%r1042, %r720, %r801;
	xor.b32  	%r1041, %r719, %r802;
	not.b32 	%r803, %r758;
	not.b32 	%r804, %r757;
	and.b32  	%r805, %r730, %r803;
	and.b32  	%r806, %r729, %r804;
	xor.b32  	%r1040, %r805, %r762;
	xor.b32  	%r1039, %r806, %r761;
	not.b32 	%r807, %r730;
	not.b32 	%r808, %r729;
	and.b32  	%r809, %r732, %r807;
	and.b32  	%r810, %r731, %r808;
	xor.b32  	%r1038, %r809, %r758;
	xor.b32  	%r1037, %r810, %r757;
	not.b32 	%r811, %r732;
	not.b32 	%r812, %r731;
	and.b32  	%r813, %r724, %r811;
	and.b32  	%r814, %r723, %r812;
	xor.b32  	%r1036, %r813, %r730;
	xor.b32  	%r1035, %r814, %r729;
	not.b32 	%r815, %r724;
	not.b32 	%r816, %r723;
	and.b32  	%r817, %r762, %r815;
	and.b32  	%r818, %r761, %r816;
	xor.b32  	%r1034, %r817, %r732;
	xor.b32  	%r1033, %r818, %r731;
	not.b32 	%r819, %r762;
	not.b32 	%r820, %r761;
	and.b32  	%r821, %r758, %r819;
	and.b32  	%r822, %r757, %r820;
	xor.b32  	%r1032, %r724, %r821;
	xor.b32  	%r1031, %r723, %r822;
	not.b32 	%r823, %r748;
	not.b32 	%r824, %r747;
	and.b32  	%r825, %r756, %r823;
	and.b32  	%r826, %r755, %r824;
	xor.b32  	%r1030, %r825, %r738;
	xor.b32  	%r1029, %r826, %r737;
	not.b32 	%r827, %r756;
	not.b32 	%r828, %r755;
	and.b32  	%r829, %r754, %r827;
	and.b32  	%r830, %r753, %r828;
	xor.b32  	%r1028, %r829, %r748;
	xor.b32  	%r1027, %r830, %r747;
	not.b32 	%r831, %r754;
	not.b32 	%r832, %r753;
	and.b32  	%r833, %r734, %r831;
	and.b32  	%r834, %r733, %r832;
	xor.b32  	%r1026, %r833, %r756;
	xor.b32  	%r1025, %r834, %r755;
	not.b32 	%r835, %r734;
	not.b32 	%r836, %r733;
	and.b32  	%r837, %r738, %r835;
	and.b32  	%r838, %r737, %r836;
	xor.b32  	%r1024, %r837, %r754;
	xor.b32  	%r1023, %r838, %r753;
	not.b32 	%r839, %r738;
	not.b32 	%r840, %r737;
	and.b32  	%r841, %r748, %r839;
	and.b32  	%r842, %r747, %r840;
	xor.b32  	%r1022, %r734, %r841;
	xor.b32  	%r1021, %r733, %r842;
	not.b32 	%r843, %r744;
	not.b32 	%r844, %r743;
	and.b32  	%r845, %r722, %r843;
	and.b32  	%r846, %r721, %r844;
	xor.b32  	%r1020, %r845, %r726;
	xor.b32  	%r1019, %r846, %r725;
	not.b32 	%r847, %r722;
	not.b32 	%r848, %r721;
	and.b32  	%r849, %r736, %r847;
	and.b32  	%r850, %r735, %r848;
	xor.b32  	%r1018, %r849, %r744;
	xor.b32  	%r1017, %r850, %r743;
	not.b32 	%r851, %r736;
	not.b32 	%r852, %r735;
	and.b32  	%r853, %r742, %r851;
	and.b32  	%r854, %r741, %r852;
	xor.b32  	%r1016, %r853, %r722;
	xor.b32  	%r1015, %r854, %r721;
	not.b32 	%r855, %r742;
	not.b32 	%r856, %r741;
	and.b32  	%r857, %r726, %r855;
	and.b32  	%r858, %r725, %r856;
	xor.b32  	%r1014, %r857, %r736;
	xor.b32  	%r1013, %r858, %r735;
	not.b32 	%r859, %r726;
	not.b32 	%r860, %r725;
	and.b32  	%r861, %r744, %r859;
	and.b32  	%r862, %r743, %r860;
	xor.b32  	%r1012, %r742, %r861;
	xor.b32  	%r1011, %r741, %r862;
	ld.const.v2.u32 	{%r863, %r864}, [%rd28];
	xor.b32  	%r865, %r765, %r863;
	xor.b32  	%r1060, %r865, %r675;
	xor.b32  	%r866, %r766, %r864;
	xor.b32  	%r1059, %r866, %r676;
	add.s32 	%r1061, %r1061, 1;
	add.s64 	%rd28, %rd28, 8;
	setp.ne.s32 	%p2, %r1061, 24;
	@%p2 bra 	$L__BB2_3;
	ld.param.u64 	%rd26, [_Z11cu_verthashP5uint2PK10kstate2x_tPKS_jjPjj_param_2];
	ld.param.u64 	%rd25, [_Z11cu_verthashP5uint2PK10kstate2x_tPKS_jjPjj_param_0];
	cvta.to.global.u64 	%rd6, %rd26;
	st.shared.v4.u32 	[%r158+64], {%r1060, %r1059, %r1058, %r1057};
	st.shared.v4.u32 	[%r158+80], {%r1056, %r1055, %r1054, %r1053};
	st.shared.v4.u32 	[%r158+96], {%r1052, %r1051, %r1050, %r1049};
	st.shared.v4.u32 	[%r158+112], {%r1048, %r1047, %r1046, %r1045};
	bar.sync 	0;
	cvta.to.global.u64 	%rd16, %rd25;
	mul.wide.u32 	%rd17, %r1, 8;
	add.s64 	%rd7, %rd16, %rd17;
	ld.global.v2.u32 	{%r1065, %r1064}, [%rd7];
	shl.b32 	%r869, %r2, 5;
	and.b32  	%r870, %r869, 480;
	mov.u32 	%r871, _ZZ11cu_verthashP5uint2PK10kstate2x_tPKS_jjPjjE5sHash;
	add.s32 	%r313, %r871, %r870;
	shl.b32 	%r872, %r3, 3;
	add.s32 	%r314, %r313, %r872;
	mov.b32 	%r1063, -2128831035;
	mov.b32 	%r1062, 1;
$L__BB2_5:
	add.s32 	%r873, %r1062, -1;
	shr.u32 	%r874, %r873, 7;
	shl.b32 	%r875, %r873, 2;
	and.b32  	%r876, %r875, 504;
	add.s32 	%r877, %r157, %r876;
	ld.shared.u32 	%r878, [%r877];
	and.b32  	%r879, %r874, 31;
	shf.l.wrap.b32 	%r880, %r878, %r878, %r879;
	xor.b32  	%r881, %r880, %r1063;
	mul.lo.s32 	%r882, %r881, 16777619;
	mul.hi.u32 	%r883, %r882, -701791997;
	shr.u32 	%r884, %r883, 26;
	mul.lo.s32 	%r885, %r884, 80216063;
	sub.s32 	%r886, %r882, %r885;
	shl.b32 	%r887, %r886, 1;
	add.s32 	%r888, %r887, %r3;
	mul.wide.u32 	%rd18, %r888, 8;
	add.s64 	%rd19, %rd6, %rd18;
	ld.global.nc.v2.u32 	{%r889, %r890}, [%rd19];
	xor.b32  	%r891, %r889, %r1065;
	mul.lo.s32 	%r892, %r891, 16777619;
	xor.b32  	%r893, %r890, %r1064;
	mul.lo.s32 	%r894, %r893, 16777619;
	st.shared.v2.u32 	[%r314], {%r889, %r890};
	bar.sync 	0;
	ld.shared.v2.u32 	{%r895, %r896}, [%r313];
	ld.shared.v2.u32 	{%r897, %r898}, [%r313+8];
	ld.shared.v2.u32 	{%r899, %r900}, [%r313+16];
	ld.shared.v2.u32 	{%r901, %r902}, [%r313+24];
	xor.b32  	%r903, %r895, %r1063;
	mul.lo.s32 	%r904, %r903, 16777619;
	xor.b32  	%r905, %r904, %r896;
	mul.lo.s32 	%r906, %r905, 16777619;
	xor.b32  	%r907, %r906, %r897;
	mul.lo.s32 	%r908, %r907, 16777619;
	xor.b32  	%r909, %r908, %r898;
	mul.lo.s32 	%r910, %r909, 16777619;
	xor.b32  	%r911, %r910, %r899;
	mul.lo.s32 	%r912, %r911, 16777619;
	xor.b32  	%r913, %r912, %r900;
	mul.lo.s32 	%r914, %r913, 16777619;
	xor.b32  	%r915, %r914, %r901;
	mul.lo.s32 	%r916, %r915, 16777619;
	xor.b32  	%r917, %r916, %r902;
	mul.lo.s32 	%r918, %r917, 16777619;
	shl.b32 	%r919, %r1062, 2;
	and.b32  	%r920, %r919, 508;
	add.s32 	%r921, %r157, %r920;
	ld.shared.u32 	%r922, [%r921];
	shf.l.wrap.b32 	%r923, %r922, %r922, %r879;
	xor.b32  	%r924, %r923, %r918;
	mul.lo.s32 	%r925, %r924, 16777619;
	mul.hi.u32 	%r926, %r925, -701791997;
	shr.u32 	%r927, %r926, 26;
	mul.lo.s32 	%r928, %r927, 80216063;
	sub.s32 	%r929, %r925, %r928;
	shl.b32 	%r930, %r929, 1;
	add.s32 	%r931, %r930, %r3;
	mul.wide.u32 	%rd20, %r931, 8;
	add.s64 	%rd21, %rd6, %rd20;
	ld.global.nc.v2.u32 	{%r932, %r933}, [%rd21];
	xor.b32  	%r934, %r932, %r892;
	mul.lo.s32 	%r1065, %r934, 16777619;
	xor.b32  	%r935, %r933, %r894;
	mul.lo.s32 	%r1064, %r935, 16777619;
	st.shared.v2.u32 	[%r314], {%r932, %r933};
	bar.sync 	0;
	ld.shared.v2.u32 	{%r936, %r937}, [%r313];
	ld.shared.v2.u32 	{%r938, %r939}, [%r313+8];
	ld.shared.v2.u32 	{%r940, %r941}, [%r313+16];
	ld.shared.v2.u32 	{%r942, %r943}, [%r313+24];
	xor.b32  	%r944, %r936, %r918;
	mul.lo.s32 	%r945, %r944, 16777619;
	xor.b32  	%r946, %r945, %r937;
	mul.lo.s32 	%r947, %r946, 16777619;
	xor.b32  	%r948, %r947, %r938;
	mul.lo.s32 	%r949, %r948, 16777619;
	xor.b32  	%r950, %r949, %r939;
	mul.lo.s32 	%r951, %r950, 16777619;
	xor.b32  	%r952, %r951, %r940;
	mul.lo.s32 	%r953, %r952, 16777619;
	xor.b32  	%r954, %r953, %r941;
	mul.lo.s32 	%r955, %r954, 16777619;
	xor.b32  	%r956, %r955, %r942;
	mul.lo.s32 	%r957, %r956, 16777619;
	xor.b32  	%r958, %r957, %r943;
	mul.lo.s32 	%r1063, %r958, 16777619;
	add.s32 	%r1062, %r1062, 2;
	setp.ne.s32 	%p3, %r1062, 4097;
	@%p3 bra 	$L__BB2_5;
	st.global.v2.u32 	[%rd7], {%r1065, %r1064};
	setp.ne.s32 	%p4, %r3, 3;
	setp.gt.u32 	%p5, %r1064, %r324;
	or.pred  	%p6, %p4, %p5;
	@%p6 bra 	$L__BB2_8;
	cvta.to.global.u64 	%rd22, %rd10;
	atom.global.add.u32 	%r959, [%rd22], 1;
	mul.wide.s32 	%rd23, %r959, 4;
	add.s64 	%rd24, %rd22, %rd23;
	st.global.u32 	[%rd24+4], %r2;
$L__BB2_8:
	ret;

}


// ===== COMPILED SASS (sm_100) =====

	.target	sm_100

	.elftype	@"ET_EXEC"


//--------------------- .note.nv.tkinfo           --------------------------
	.section	.note.nv.tkinfo,"",@"SHT_NOTE"
	.sectionflags	@"SHF_NOTE_NV_TKINFO"
	.tkinfo
        /*0018*/ 	.word	0x00000002
        /*0030*/ 	.string	""
        /*0030*/ 	.string	"ptxas"
        /*0030*/ 	.string	"Cuda compilation tools, release 13.0, V13.0.88"
        /*0030*/ 	.string	"Build cuda_13.0.r13.0/compiler.36424714_0"
        /*0030*/ 	.string	"-arch sm_100 -m 64 "



//--------------------- .note.nv.cuinfo           --------------------------
	.section	.note.nv.cuinfo,"",@"SHT_NOTE"
	.sectionflags	@"SHF_NOTE_NV_CUINFO"
        /*0018*/ 	.short	0x0002
        /*001a*/ 	.short	0x0064
        /*001c*/ 	.short	0x0082
	.zero		2


//--------------------- .nv.info                  --------------------------
	.section	.nv.info,"",@"SHT_CUDA_INFO"
	.align	4


	//----- nvinfo : EIATTR_REGCOUNT
	.align		4
        /*0000*/ 	.byte	0x04, 0x2f
        /*0002*/ 	.short	(.L_3 - .L_2)
	.align		4
.L_2:
        /*0004*/ 	.word	index@(_Z22cu_sha3_512_precomputePj)
        /*0008*/ 	.word	0x00000046


	//----- nvinfo : EIATTR_FRAME_SIZE
	.align		4
.L_3:
        /*000c*/ 	.byte	0x04, 0x11
        /*000e*/ 	.short	(.L_5 - .L_4)
	.align		4
.L_4:
        /*0010*/ 	.word	index@(_Z22cu_sha3_512_precomputePj)
        /*0014*/ 	.word	0x00000000


	//----- nvinfo : EIATTR_REGCOUNT
	.align		4
.L_5:
        /*0018*/ 	.byte	0x04, 0x2f
        /*001a*/ 	.short	(.L_7 - .L_6)
	.align		4
.L_6:
        /*001c*/ 	.word	index@(_Z15cu_sha3_512_256Pjjj)
        /*0020*/ 	.word	0x00000048


	//----- nvinfo : EIATTR_FRAME_SIZE
	.align		4
.L_7:
        /*0024*/ 	.byte	0x04, 0x11
        /*0026*/ 	.short	(.L_9 - .L_8)
	.align		4
.L_8:
        /*0028*/ 	.word	index@(_Z15cu_sha3_512_256Pjjj)
        /*002c*/ 	.word	0x00000000


	//----- nvinfo : EIATTR_REGCOUNT
	.align		4
.L_9:
        /*0030*/ 	.byte	0x04, 0x2f
        /*0032*/ 	.short	(.L_11 - .L_10)
	.align		4
.L_10:
        /*0034*/ 	.word	index@(_Z11cu_verthashP5uint2PK10kstate2x_tPKS_jjPjj)
        /*0038*/ 	.word	0x0000004b


	//----- nvinfo : EIATTR_FRAME_SIZE
	.align		4
.L_11:
        /*003c*/ 	.byte	0x04, 0x11
        /*003e*/ 	.short	(.L_13 - .L_12)
	.align		4
.L_12:
        /*0040*/ 	.word	index@(_Z11cu_verthashP5uint2PK10kstate2x_tPKS_jjPjj)
        /*0044*/ 	.word	0x00000000


	//----- nvinfo : EIATTR_MIN_STACK_SIZE
	.align		4
.L_13:
        /*0048*/ 	.byte	0x04, 0x12
        /*004a*/ 	.short	(.L_15 - .L_14)
	.align		4
.L_14:
        /*004c*/ 	.word	index@(_Z11cu_verthashP5uint2PK10kstate2x_tPKS_jjPjj)
        /*0050*/ 	.word	0x00000000


	//----- nvinfo : EIATTR_MIN_STACK_SIZE
	.align		4
.L_15:
        /*0054*/ 	.byte	0x04, 0x12
        /*0056*/ 	.short	(.L_17 - .L_16)
	.align		4
.L_16:
        /*0058*/ 	.word	index@(_Z15cu_sha3_512_256Pjjj)
        /*005c*/ 	.word	0x00000000


	//----- nvinfo : EIATTR_MIN_STACK_SIZE
	.align		4
.L_17:
        /*0060*/ 	.byte	0x04, 0x12
        /*0062*/ 	.short	(.L_19 - .L_18)
	.align		4
.L_18:
        /*0064*/ 	.word	index@(_Z22cu_sha3_512_precomputePj)
        /*0068*/ 	.word	0x00000000
.L_19:


//--------------------- .nv.compat                --------------------------
	.section	.nv.compat,"",@"SHT_CUDA_COMPAT_INFO"
	.align	4
        /*0000*/ 	.byte	0x02, 0x09, 0x00, 0x00, 0x02, 0x02, 0x01, 0x00, 0x02, 0x05, 0x05, 0x00, 0x03, 0x07, 0x01, 0x01
        /*0010*/ 	.byte	0x02, 0x03, 0x00, 0x00, 0x02, 0x06, 0x01, 0x00, 0x04, 0x0b, 0x08, 0x00, 0x09, 0x00, 0x00, 0x00
        /*0020*/ 	.byte	0x00, 0x00, 0x00, 0x00


//--------------------- .nv.info._Z11cu_verthashP5uint2PK10kstate2x_tPKS_jjPjj --------------------------
	.section	.nv.info._Z11cu_verthashP5uint2PK10kstate2x_tPKS_jjPjj,"",@"SHT_CUDA_INFO"
	.sectionflags	@""
	.align	4


	//----- nvinfo : EIATTR_CUDA_API_VERSION
	.align		4
        /*0000*/ 	.byte	0x04, 0x37
        /*0002*/ 	.short	(.L_21 - .L_20)
.L_20:
        /*0004*/ 	.word	0x00000082


	//----- nvinfo : EIATTR_KPARAM_INFO
	.align		4
.L_21:
        /*0008*/ 	.byte	0x04, 0x17
        /*000a*/ 	.short	(.L_23 - .L_22)
.L_22:
        /*000c*/ 	.word	0x00000000
        /*0010*/ 	.short	0x0006
        /*0012*/ 	.short	0x0028
        /*0014*/ 	.byte	0x00, 0xf0, 0x11, 0x00


	//----- nvinfo : EIATTR_KPARAM_INFO
	.align		4
.L_23:
        /*0018*/ 	.byte	0x04, 0x17
        /*001a*/ 	.short	(.L_25 - .L_24)
.L_24:
        /*001c*/ 	.word	0x00000000
        /*0020*/ 	.short	0x0005
        /*0022*/ 	.short	0x0020
        /*0024*/ 	.byte	0x00, 0xf5, 0x21, 0x00


	//----- nvinfo : EIATTR_KPARAM_INFO
	.align		4
.L_25:
        /*0028*/ 	.byte	0x04, 0x17
        /*002a*/ 	.short	(.L_27 - .L_26)
.L_26:
        /*002c*/ 	.word	0x00000000
        /*0030*/ 	.short	0x0004
        /*0032*/ 	.short	0x001c
        /*0034*/ 	.byte	0x00, 0xf0, 0x11, 0x00


	//----- nvinfo : EIATTR_KPARAM_INFO
	.align		4
.L_27:
        /*0038*/ 	.byte	0x04, 0x17
        /*003a*/ 	.short	(.L_29 - .L_28)
.L_28:
        /*003c*/ 	.word	0x00000000
        /*0040*/ 	.short	0x0003
        /*0042*/ 	.short	0x0018
        /*0044*/ 	.byte	0x00, 0xf0, 0x11, 0x00


	//----- nvinfo : EIATTR_KPARAM_INFO
	.align		4
.L_29:
        /*0048*/ 	.byte	0x04, 0x17
        /*004a*/ 	.short	(.L_31 - .L_30)
.L_30:
        /*004c*/ 	.word	0x00000000
        /*0050*/ 	.short	0x0002
        /*0052*/ 	.short	0x0010
        /*0054*/ 	.byte	0x00, 0xf5, 0x21, 0x00


	//----- nvinfo : EIATTR_KPARAM_INFO
	.align		4
.L_31:
        /*0058*/ 	.byte	0x04, 0x17
        /*005a*/ 	.short	(.L_33 - .L_32)
.L_32:
        /*005c*/ 	.word	0x00000000
        /*0060*/ 	.short	0x0001
        /*0062*/ 	.short	0x0008
        /*0064*/ 	.byte	0x00, 0xf5, 0x21, 0x00


	//----- nvinfo : EIATTR_KPARAM_INFO
	.align		4
.L_33:
        /*0068*/ 	.byte	0x04, 0x17
        /*006a*/ 	.short	(.L_35 - .L_34)
.L_34:
        /*006c*/ 	.word	0x00000000
        /*0070*/ 	.short	0x0000
        /*0072*/ 	.short	0x0000
        /*0074*/ 	.byte	0x00, 0xf5, 0x21, 0x00


	//----- nvinfo : EIATTR_SPARSE_MMA_MASK
	.align		4
.L_35:
        /*0078*/ 	.byte	0x03, 0x50
        /*007a*/ 	.short	0x0000


	//----- nvinfo : EIATTR_MAXREG_COUNT
	.align		4
        /*007c*/ 	.byte	0x03, 0x1b
        /*007e*/ 	.short	0x00ff


	//----- nvinfo : EIATTR_NUM_BARRIERS
	.align		4
        /*0080*/ 	.byte	0x02, 0x4c
        /*0082*/ 	.byte	0x01
	.zero		1


	//----- nvinfo : EIATTR_MERCURY_ISA_VERSION
	.align		4
        /*0084*/ 	.byte	0x03, 0x5f
        /*0086*/ 	.short	0x0101


	//----- nvinfo : EIATTR_INT_WARP_WIDE_INSTR_OFFSETS
	.align		4
        /*0088*/ 	.byte	0x04, 0x31
        /*008a*/ 	.short	(.L_37 - .L_36)


	//   ....[0]....
.L_36:
        /*008c*/ 	.word	0x00002450


	//   ....[1]....
        /*0090*/ 	.word	0x000024f0


	//----- nvinfo : EIATTR_VRC_CTA_INIT_COUNT
	.align		4
.L_37:
        /*0094*/ 	.byte	0x02, 0x4a
	.zero		1
	.zero		1


	//----- nvinfo : EIATTR_EXIT_INSTR_OFFSETS
	.align		4
        /*0098*/ 	.byte	0x04, 0x1c
        /*009a*/ 	.short	(.L_39 - .L_38)


	//   ....[0]....
.L_38:
        /*009c*/ 	.word	0x00002430


	//   ....[1]....
        /*00a0*/ 	.word	0x00002530


	//----- nvinfo : EIATTR_CBANK_PARAM_SIZE
	.align		4
.L_39:
        /*00a4*/ 	.byte	0x03, 0x19
        /*00a6*/ 	.short	0x002c


	//----- nvinfo : EIATTR_PARAM_CBANK
	.align		4
        /*00a8*/ 	.byte	0x04, 0x0a
        /*00aa*/ 	.short	(.L_41 - .L_40)
	.align		4
.L_40:
        /*00ac*/ 	.word	index@(.nv.constant0._Z11cu_verthashP5uint2PK10kstate2x_tPKS_jjPjj)
        /*00b0*/ 	.short	0x0380
        /*00b2*/ 	.short	0x002c


	//----- nvinfo : EIATTR_SW_WAR
	.align		4
.L_41:
        /*00b4*/ 	.byte	0x04, 0x36
        /*00b6*/ 	.short	(.L_43 - .L_42)
.L_42:
        /*00b8*/ 	.word	0x00000008
.L_43:


//--------------------- .nv.info._Z15cu_sha3_512_256Pjjj --------------------------
	.section	.nv.info._Z15cu_sha3_512_256Pjjj,"",@"SHT_CUDA_INFO"
	.sectionflags	@""
	.align	4


	//----- nvinfo : EIATTR_CUDA_API_VERSION
	.align		4
        /*0000*/ 	.byte	0x04, 0x37
        /*0002*/ 	.short	(.L_45 - .L_44)
.L_44:
        /*0004*/ 	.word	0x00000082


	//----- nvinfo : EIATTR_KPARAM_INFO
	.align		4
.L_45:
        /*0008*/ 	.byte	0x04, 0x17
        /*000a*/ 	.short	(.L_47 - .L_46)
.L_46:
        /*000c*/ 	.word	0x00000000
        /*0010*/ 	.short	0x0002
        /*0012*/ 	.short	0x000c
        /*0014*/ 	.byte	0x00, 0xf0, 0x11, 0x00


	//----- nvinfo : EIATTR_KPARAM_INFO
	.align		4
.L_47:
        /*0018*/ 	.byte	0x04, 0x17
        /*001a*/ 	.short	(.L_49 - .L_48)
.L_48:
        /*001c*/ 	.word	0x00000000
        /*0020*/ 	.short	0x0001
        /*0022*/ 	.short	0x0008
        /*0024*/ 	.byte	0x00, 0xf0, 0x11, 0x00


	//----- nvinfo : EIATTR_KPARAM_INFO
	.align		4
.L_49:
        /*0028*/ 	.byte	0x04, 0x17
        /*002a*/ 	.short	(.L_51 - .L_50)
.L_50:
        /*002c*/ 	.word	0x00000000
        /*0030*/ 	.short	0x0000
        /*0032*/ 	.short	0x0000
        /*0034*/ 	.byte	0x00, 0xf5, 0x21, 0x00


	//----- nvinfo : EIATTR_SPARSE_MMA_MASK
	.align		4
.L_51:
        /*0038*/ 	.byte	0x03, 0x50
        /*003a*/ 	.short	0x0000


	//----- nvinfo : EIATTR_MAXREG_COUNT
	.align		4
        /*003c*/ 	.byte	0x03, 0x1b
        /*003e*/ 	.short	0x00ff


	//----- nvinfo : EIATTR_MERCURY_ISA_VERSION
	.align		4
        /*0040*/ 	.byte	0x03, 0x5f
        /*0042*/ 	.short	0x0101


	//----- nvinfo : EIATTR_VRC_CTA_INIT_COUNT
	.align		4
        /*0044*/ 	.byte	0x02, 0x4a
	.zero		1
	.zero		1


	//----- nvinfo : EIATTR_EXIT_INSTR_OFFSETS
	.align		4
        /*0048*/ 	.byte	0x04, 0x1c
        /*004a*/ 	.short	(.L_53 - .L_52)


	//   ....[0]....
.L_52:
        /*004c*/ 	.word	0x000010d0


	//----- nvinfo : EIATTR_CBANK_PARAM_SIZE
	.align		4
.L_53:
        /*0050*/ 	.byte	0x03, 0x19
        /*0052*/ 	.short	0x0010


	//----- nvinfo : EIATTR_PARAM_CBANK
	.align		4
        /*0054*/ 	.byte	0x04, 0x0a
        /*0056*/ 	.short	(.L_55 - .L_54)
	.align		4
.L_54:
        /*0058*/ 	.word	index@(.nv.constant0._Z15cu_sha3_512_256Pjjj)
        /*005c*/ 	.short	0x0380
        /*005e*/ 	.short	0x0010


	//----- nvinfo : EIATTR_SW_WAR
	.align		4
.L_55:
        /*0060*/ 	.byte	0x04, 0x36
        /*0062*/ 	.short	(.L_57 - .L_56)
.L_56:
        /*0064*/ 	.word	0x00000008
.L_57:


//--------------------- .nv.info._Z22cu_sha3_512_precomputePj --------------------------
	.section	.nv.info._Z22cu_sha3_512_precomputePj,"",@"SHT_CUDA_INFO"
	.sectionflags	@""
	.align	4


	//----- nvinfo : EIATTR_CUDA_API_VERSION
	.align		4
        /*0000*/ 	.byte	0x04, 0x37
        /*0002*/ 	.short	(.L_59 - .L_58)
.L_58:
        /*0004*/ 	.word	0x00000082


	//----- nvinfo : EIATTR_KPARAM_INFO
	.align		4
.L_59:
        /*0008*/ 	.byte	0x04, 0x17
        /*000a*/ 	.short	(.L_61 - .L_60)
.L_60:
        /*000c*/ 	.word	0x00000000
        /*0010*/ 	.short	0x0000
        /*0012*/ 	.short	0x0000
        /*0014*/ 	.byte	0x00, 0xf5, 0x21, 0x00


	//----- nvinfo : EIATTR_SPARSE_MMA_MASK
	.align		4
.L_61:
        /*0018*/ 	.byte	0x03, 0x50
        /*001a*/ 	.short	0x0000


	//----- nvinfo : EIATTR_MAXREG_COUNT
	.align		4
        /*001c*/ 	.byte	0x03, 0x1b
        /*001e*/ 	.short	0x00ff


	//----- nvinfo : EIATTR_MERCURY_ISA_VERSION
	.align		4
        /*0020*/ 	.byte	0x03, 0x5f
        /*0022*/ 	.short	0x0101


	//----- nvinfo : EIATTR_VRC_CTA_INIT_COUNT
	.align		4
        /*0024*/ 	.byte	0x02, 0x4a
	.zero		1
	.zero		1


	//----- nvinfo : EIATTR_EXIT_INSTR_OFFSETS
	.align		4
        /*0028*/ 	.byte	0x04, 0x1c
        /*002a*/ 	.short	(.L_63 - .L_62)


	//   ....[0]....
.L_62:
        /*002c*/ 	.word	0x00001190


	//----- nvinfo : EIATTR_CBANK_PARAM_SIZE
	.align		4
.L_63:
        /*0030*/ 	.byte	0x03, 0x19
        /*0032*/ 	.short	0x0008


	//----- nvinfo : EIATTR_PARAM_CBANK
	.align		4
        /*0034*/ 	.byte	0x04, 0x0a
        /*0036*/ 	.short	(.L_65 - .L_64)
	.align		4
.L_64:
        /*0038*/ 	.word	index@(.nv.constant0._Z22cu_sha3_512_precomputePj)
        /*003c*/ 	.short	0x0380
        /*003e*/ 	.short	0x0008


	//----- nvinfo : EIATTR_SW_WAR
	.align		4
.L_65:
        /*0040*/ 	.byte	0x04, 0x36
        /*0042*/ 	.short	(.L_67 - .L_66)
.L_66:
        /*0044*/ 	.word	0x00000008
.L_67:


//--------------------- .nv.callgraph             --------------------------
	.section	.nv.callgraph,"",@"SHT_CUDA_CALLGRAPH"
	.align	4
	.sectionentsize	8
	.align		4
        /*0000*/ 	.word	0x00000000
	.align		4
        /*0004*/ 	.word	0xffffffff
	.align		4
        /*0008*/ 	.word	0x00000000
	.align		4
        /*000c*/ 	.word	0xfffffffe
	.align		4
        /*0010*/ 	.word	0x00000000
	.align		4
        /*0014*/ 	.word	0xfffffffd
	.align		4
        /*0018*/ 	.word	0x00000000
	.align		4
        /*001c*/ 	.word	0xfffffffc


//--------------------- .nv.constant3             --------------------------
	.section	.nv.constant3,"a",@progbits
	.align	8
.nv.constant3:
	.type		keccakf_rndc,@object
	.size		keccakf_rndc,(header - keccakf_rndc)
keccakf_rndc:
        /*0000*/ 	.byte	0x01, 0x00, 0x00, 0x00, 0x00, 0x00, 0x00, 0x00, 0x82, 0x80, 0x00, 0x00, 0x00, 0x00, 0x00, 0x00
        /* <DEDUP_REMOVED lines=11> */
	.type		header,@object
	.size		header,(.L_1 - header)
header:
	.zero		76
.L_1:


//--------------------- .text._Z11cu_verthashP5uint2PK10kstate2x_tPKS_jjPjj --------------------------
	.section	.text._Z11cu_verthashP5uint2PK10kstate2x_tPKS_jjPjj,"ax",@progbits
	.align	128
        .global         _Z11cu_verthashP5uint2PK10kstate2x_tPKS_jjPjj
        .type           _Z11cu_verthashP5uint2PK10kstate2x_tPKS_jjPjj,@function
        .size           _Z11cu_verthashP5uint2PK10kstate2x_tPKS_jjPjj,(.L_x_8 - _Z11cu_verthashP5uint2PK10kstate2x_tPKS_jjPjj)
        .other          _Z11cu_verthashP5uint2PK10kstate2x_tPKS_jjPjj,@"STO_CUDA_ENTRY STV_DEFAULT"
_Z11cu_verthashP5uint2PK10kstate2x_tPKS_jjPjj:
.text._Z11cu_verthashP5uint2PK10kstate2x_tPKS_jjPjj:
[----:B------:R-:W-:Y:S01]  /*0000*/  LDC R1, c[0x0][0x37c] ;  /* 0x0000df00ff017b82 */ /* 0x000fe20000000800 */
[----:B------:R-:W0:Y:S01]  /*0010*/  S2R R0, SR_CTAID.X ;  /* 0x0000000000007919 */ /* 0x000e220000002500 */
[----:B------:R-:W0:Y:S06]  /*0020*/  LDCU UR4, c[0x0][0x360] ;  /* 0x00006c00ff0477ac */ /* 0x000e2c0008000800 */
[----:B------:R-:W1:Y:S01]  /*0030*/  LDC.64 R66, c[0x0][0x388] ;  /* 0x0000e200ff427b82 */ /* 0x000e620000000a00 */
[----:B------:R-:W0:Y:S01]  /*0040*/  S2R R3, SR_TID.X ;  /* 0x0000000000037919 */ /* 0x000e220000002100 */
[----:B------:R-:W2:Y:S01]  /*0050*/  LDCU.64 UR10, c[0x0][0x358] ;  /* 0x00006b00ff0a77ac */ /* 0x000ea20008000a00 */
[----:B------:R-:W3:Y:S01]  /*0060*/  LDCU UR8, c[0x0][0x398] ;  /* 0x00007300ff0877ac */ /* 0x000ee20008000800 */
[----:B0-----:R-:W-:Y:S01]  /*0070*/  IMAD R0, R0, UR4, R3 ;  /* 0x0000000400007c24 */ /* 0x001fe2000f8e0203 */
[----:B------:R-:W0:Y:S04]  /*0080*/  LDCU UR4, c[0x0][0x39c] ;  /* 0x00007380ff0477ac */ /* 0x000e280008000800 */
[----:B------:R-:W-:-:S05]  /*0090*/  LOP3.LUT R2, R0, 0x3, RZ, 0xc0, !PT ;  /* 0x0000000300027812 */ /* 0x000fca00078ec0ff */
[----:B-1----:R-:W-:-:S05]  /*00a0*/  IMAD.WIDE.U32 R66, R2, 0x190, R66 ;  /* 0x0000019002427825 */ /* 0x002fca00078e0042 */
[----:B--2---:R-:W3:Y:S04]  /*00b0*/  LDG.E.64.CONSTANT R16, desc[UR10][R66.64] ;  /* 0x0000000a42107981 */ /* 0x004ee8000c1e9b00 */
[----:B------:R-:W2:Y:S04]  /*00c0*/  LDG.E.64.CONSTANT R18, desc[UR10][R66.64+0x8] ;  /* 0x0000080a42127981 */ /* 0x000ea8000c1e9b00 */
[----:B------:R-:W4:Y:S04]  /*00d0*/  LDG.E.64.CONSTANT R46, desc[UR10][R66.64+0x40] ;  /* 0x0000400a422e7981 */ /* 0x000f28000c1e9b00 */
[----:B------:R1:W5:Y:S04]  /*00e0*/  LDG.E.64.CONSTANT R34, desc[UR10][R66.64+0x48] ;  /* 0x0000480a42227981 */ /* 0x000368000c1e9b00 */
        /* <DEDUP_REMOVED lines=20> */
[----:B------:R1:W5:Y:S01]  /*0230*/  LDG.E.64.CONSTANT R22, desc[UR10][R66.64+0x38] ;  /* 0x0000380a42167981 */ /* 0x000362000c1e9b00 */
[----:B------:R-:W-:Y:S01]  /*0240*/  SHF.R.U32.HI R3, RZ, 0x2, R0 ;  /* 0x00000002ff037819 */ /* 0x000fe20000011600 */
[----:B------:R-:W-:-:S04]  /*0250*/  UMOV UR5, URZ ;  /* 0x000000ff00057c82 */ /* 0x000fc80008000000 */
[----:B0-----:R-:W-:Y:S01]  /*0260*/  VIADD R64, R3, UR4 ;  /* 0x0000000403407c36 */ /* 0x001fe20008000000 */
[----:B------:R-:W-:Y:S01]  /*0270*/  UMOV UR4, URZ ;  /* 0x000000ff00047c82 */ /* 0x000fe20008000000 */
[----:B---3--:R-:W-:-:S03]  /*0280*/  LOP3.LUT R16, R16, UR8, RZ, 0x3c, !PT ;  /* 0x0000000810107c12 */ /* 0x008fc6000f8e3cff */
[----:B------:R-:W-:Y:S02]  /*0290*/  LOP3.LUT R17, R17, R64, RZ, 0x3c, !PT ;  /* 0x0000004011117212 */ /* 0x000fe400078e3cff */
[----:B--2---:R-:W-:Y:S02]  /*02a0*/  LOP3.LUT R18, R18, 0x6, RZ, 0x3c, !PT ;  /* 0x0000000612127812 */ /* 0x004fe400078e3cff */
[----:B-1--4-:R-:W-:-:S07]  /*02b0*/  LOP3.LUT R4, R47, 0x80000000, RZ, 0x3c, !PT ;  /* 0x800000002f047812 */ /* 0x012fce00078e3cff */
.L_x_0:
[----:B-----5:R-:W-:Y:S01]  /*02c0*/  LOP3.LUT R69, R28, R26, R16, 0x96, !PT ;  /* 0x0000001a1c457212 */ /* 0x020fe200078e9610 */
[----:B------:R-:W0:Y:S01]  /*02d0*/  LDCU.64 UR6, c[0x3][UR5] ;  /* 0x00c00000050677ac */ /* 0x000e220008000a00 */
[----:B------:R-:W-:Y:S02]  /*02e0*/  LOP3.LUT R62, R29, R27, R17, 0x96, !PT ;  /* 0x0000001b1d3e7212 */ /* 0x000fe400078e9611 */
[----:B------:R-:W-:Y:S01]  /*02f0*/  LOP3.LUT R5, R42, R46, R10, 0x96, !PT ;  /* 0x0000002e2a057212 */ /* 0x000fe200078e960a */
[----:B------:R-:W-:Y:S01]  /*0300*/  UIADD3 UR4, UPT, UPT, UR4, 0x1, URZ ;  /* 0x0000000104047890 */ /* 0x000fe2000fffe0ff */
[----:B------:R-:W-:Y:S01]  /*0310*/  LOP3.LUT R69, R48, R69, R32, 0x96, !PT ;  /* 0x0000004530457212 */ /* 0x000fe200078e9620 */
[----:B------:R-:W-:Y:S01]  /*0320*/  UIADD3 UR5, UPT, UPT, UR5, 0x8, URZ ;  /* 0x0000000805057890 */ /* 0x000fe2000fffe0ff */
[----:B------:R-:W-:Y:S01]  /*0330*/  LOP3.LUT R62, R49, R62, R33, 0x96, !PT ;  /* 0x0000003e313e7212 */ /* 0x000fe200078e9621 */
[----:B------:R-:W-:Y:S01]  /*0340*/  UISETP.NE.AND UP0, UPT, UR4, 0x18, UPT ;  /* 0x000000180400788c */ /* 0x000fe2000bf05270 */
[----:B------:R-:W-:-:S02]  /*0350*/  LOP3.LUT R6, R43, R4, R11, 0x96, !PT ;  /* 0x000000042b067212 */ /* 0x000fc400078e960b */
[----:B------:R-:W-:Y:S02]  /*0360*/  LOP3.LUT R5, R50, R5, R30, 0x96, !PT ;  /* 0x0000000532057212 */ /* 0x000fe400078e961e */
[----:B------:R-:W-:Y:S02]  /*0370*/  SHF.L.W.U32.HI R60, R62, 0x1, R69 ;  /* 0x000000013e3c7819 */ /* 0x000fe40000010e45 */
[----:B------:R-:W-:Y:S02]  /*0380*/  LOP3.LUT R6, R51, R6, R31, 0x96, !PT ;  /* 0x0000000633067212 */ /* 0x000fe400078e961f */
[----:B------:R-:W-:Y:S02]  /*0390*/  LOP3.LUT R61, R44, R20, R18, 0x96, !PT ;  /* 0x000000142c3d7212 */ /* 0x000fe400078e9612 */
[----:B------:R-:W-:Y:S02]  /*03a0*/  LOP3.LUT R58, R45, R21, R19, 0x96, !PT ;  /* 0x000000152d3a7212 */ /* 0x000fe400078e9613 */
[----:B------:R-:W-:-:S02]  /*03b0*/  LOP3.LUT R59, R5, R60, RZ, 0x3c, !PT ;  /* 0x0000003c053b7212 */ /* 0x000fc400078e3cff */
[----:B------:R-:W-:Y:S02]  /*03c0*/  LOP3.LUT R61, R54, R61, R14, 0x96, !PT ;  /* 0x0000003d363d7212 */ /* 0x000fe400078e960e */
[----:B------:R-:W-:Y:S02]  /*03d0*/  SHF.L.W.U32.HI R60, R6, 0x1, R5 ;  /* 0x00000001063c7819 */ /* 0x000fe40000010e05 */
[----:B------:R-:W-:Y:S02]  /*03e0*/  LOP3.LUT R58, R55, R58, R15, 0x96, !PT ;  /* 0x0000003a373a7212 */ /* 0x000fe400078e960f */
[----:B------:R-:W-:Y:S02]  /*03f0*/  SHF.L.W.U32.HI R7, R69, 0x1, R62 ;  /* 0x0000000145077819 */ /* 0x000fe40000010e3e */
[----:B------:R-:W-:Y:S02]  /*0400*/  SHF.L.W.U32.HI R47, R5, 0x1, R6 ;  /* 0x00000001052f7819 */ /* 0x000fe40000010e06 */
[----:B------:R-:W-:-:S02]  /*0410*/  LOP3.LUT R5, R60, R61, RZ, 0x3c, !PT ;  /* 0x0000003d3c057212 */ /* 0x000fc400078e3cff */
[----:B------:R-:W-:Y:S02]  /*0420*/  SHF.L.W.U32.HI R60, R58, 0x1, R61 ;  /* 0x000000013a3c7819 */ /* 0x000fe40000010e3d */
[----:B------:R-:W-:Y:S02]  /*0430*/  SHF.L.W.U32.HI R61, R61, 0x1, R58 ;  /* 0x000000013d3d7819 */ /* 0x000fe40000010e3a */
[----:B------:R-:W-:Y:S02]  /*0440*/  LOP3.LUT R68, R6, R7, RZ, 0x3c, !PT ;  /* 0x0000000706447212 */ /* 0x000fe400078e3cff */
[----:B------:R-:W-:Y:S02]  /*0450*/  LOP3.LUT R58, R47, R58, RZ, 0x3c, !PT ;  /* 0x0000003a2f3a7212 */ /* 0x000fe400078e3cff */
[----:B------:R-:W-:Y:S02]  /*0460*/  LOP3.LUT R47, R12, R22, R8, 0x96, !PT ;  /* 0x000000160c2f7212 */ /* 0x000fe400078e9608 */
[----:B------:R-:W-:-:S02]  /*0470*/  LOP3.LUT R6, R13, R23, R9, 0x96, !PT ;  /* 0x000000170d067212 */ /* 0x000fc400078e9609 */
[----:B------:R-:W-:Y:S02]  /*0480*/  LOP3.LUT R47, R52, R47, R36, 0x96, !PT ;  /* 0x0000002f342f7212 */ /* 0x000fe400078e9624 */
[----:B------:R-:W-:Y:S02]  /*0490*/  LOP3.LUT R6, R53, R6, R37, 0x96, !PT ;  /* 0x0000000635067212 */ /* 0x000fe400078e9625 */
[----:B------:R-:W-:Y:S02]  /*04a0*/  LOP3.LUT R63, R40, R34, R24, 0x96, !PT ;  /* 0x00000022283f7212 */ /* 0x000fe400078e9618 */
[----:B------:R-:W-:Y:S02]  /*04b0*/  LOP3.LUT R70, R41, R35, R25, 0x96, !PT ;  /* 0x0000002329467212 */ /* 0x000fe400078e9619 */
[----:B------:R-:W-:Y:S02]  /*04c0*/  SHF.L.W.U32.HI R7, R47, 0x1, R6 ;  /* 0x000000012f077819 */ /* 0x000fe40000010e06 */
[----:B------:R-:W-:-:S02]  /*04d0*/  LOP3.LUT R63, R56, R63, R38, 0x96, !PT ;  /* 0x0000003f383f7212 */ /* 0x000fc400078e9626 */
[----:B------:R-:W-:Y:S02]  /*04e0*/  LOP3.LUT R70, R57, R70, R39, 0x96, !PT ;  /* 0x0000004639467212 */ /* 0x000fe400078e9627 */
[----:B------:R-:W-:Y:S02]  /*04f0*/  LOP3.LUT R62, R7, R62, RZ, 0x3c, !PT ;  /* 0x0000003e073e7212 */ /* 0x000fe400078e3cff */
[C---:B------:R-:W-:Y:S02]  /*0500*/  LOP3.LUT R7, R63.reuse, R60, RZ, 0x3c, !PT ;  /* 0x0000003c3f077212 */ /* 0x040fe400078e3cff */
[----:B------:R-:W-:Y:S02]  /*0510*/  LOP3.LUT R60, R70, R61, RZ, 0x3c, !PT ;  /* 0x0000003d463c7212 */ /* 0x000fe400078e3cff */
[----:B------:R-:W-:Y:S02]  /*0520*/  SHF.L.W.U32.HI R61, R63, 0x1, R70 ;  /* 0x000000013f3d7819 */ /* 0x000fe40000010e46 */
[----:B------:R-:W-:-:S02]  /*0530*/  SHF.L.W.U32.HI R72, R6, 0x1, R47 ;  /* 0x0000000106487819 */ /* 0x000fc40000010e2f */
[----:B------:R-:W-:Y:S02]  /*0540*/  LOP3.LUT R6, R61, R6, RZ, 0x3c, !PT ;  /* 0x000000063d067212 */ /* 0x000fe400078e3cff */
[----:B------:R-:W-:Y:S02]  /*0550*/  LOP3.LUT R69, R72, R69, RZ, 0x3c, !PT ;  /* 0x0000004548457212 */ /* 0x000fe400078e3cff */
[-C--:B------:R-:W-:Y:S02]  /*0560*/  LOP3.LUT R61, R40, R59.reuse, RZ, 0x3c, !PT ;  /* 0x0000003b283d7212 */ /* 0x080fe400078e3cff */
[----:B------:R-:W-:Y:S02]  /*0570*/  LOP3.LUT R40, R38, R59, RZ, 0x3c, !PT ;  /* 0x0000003b26287212 */ /* 0x000fe400078e3cff */
[----:B------:R-:W-:Y:S02]  /*0580*/  SHF.L.W.U32.HI R70, R70, 0x1, R63 ;  /* 0x0000000146467819 */ /* 0x000fe40000010e3f */
[----:B------:R-:W-:-:S02]  /*0590*/  LOP3.LUT R38, R41, R68, RZ, 0x3c, !PT ;  /* 0x0000004429267212 */ /* 0x000fc400078e3cff */
[-C--:B------:R-:W-:Y:S02]  /*05a0*/  LOP3.LUT R41, R39, R68.reuse, RZ, 0x3c, !PT ;  /* 0x0000004427297212 */ /* 0x080fe400078e3cff */
[-C--:B------:R-:W-:Y:S02]  /*05b0*/  LOP3.LUT R63, R18, R69.reuse, RZ, 0x3c, !PT ;  /* 0x00000045123f7212 */ /* 0x080fe400078e3cff */
[----:B------:R-:W-:Y:S02]  /*05c0*/  LOP3.LUT R39, R25, R68, RZ, 0x3c, !PT ;  /* 0x0000004419277212 */ /* 0x000fe400078e3cff */
[-C--:B------:R-:W-:Y:S02]  /*05d0*/  LOP3.LUT R18, R20, R69.reuse, RZ, 0x3c, !PT ;  /* 0x0000004514127212 */ /* 0x080fe400078e3cff */
[-C--:B------:R-:W-:Y:S02]  /*05e0*/  LOP3.LUT R65, R44, R69.reuse, RZ, 0x3c, !PT ;  /* 0x000000452c417212 */ /* 0x080fe400078e3cff */
[----:B------:R-:W-:-:S02]  /*05f0*/  LOP3.LUT R20, R14, R69, RZ, 0x3c, !PT ;  /* 0x000000450e147212 */ /* 0x000fc400078e3cff */
[-C--:B------:R-:W-:Y:S02]  /*0600*/  LOP3.LUT R44, R19, R62.reuse, RZ, 0x3c, !PT ;  /* 0x0000003e132c7212 */ /* 0x080fe400078e3cff */
[-C--:B------:R-:W-:Y:S02]  /*0610*/  LOP3.LUT R25, R15, R62.reuse, RZ, 0x3c, !PT ;  /* 0x0000003e0f197212 */ /* 0x080fe400078e3cff */
[----:B------:R-:W-:Y:S02]  /*0620*/  LOP3.LUT R47, R70, R47, RZ, 0x3c, !PT ;  /* 0x0000002f462f7212 */ /* 0x000fe400078e3cff */
[-C--:B------:R-:W-:Y:S02]  /*0630*/  LOP3.LUT R14, R45, R62.reuse, RZ, 0x3c, !PT ;  /* 0x0000003e2d0e7212 */ /* 0x080fe400078e3cff */
[----:B------:R-:W-:Y:S02]  /*0640*/  LOP3.LUT R19, R21, R62, RZ, 0x3c, !PT ;  /* 0x0000003e15137212 */ /* 0x000fe400078e3cff */
[----:B------:R-:W-:-:S02]  /*0650*/  LOP3.LUT R15, R8, R5, RZ, 0x3c, !PT ;  /* 0x00000005080f7212 */ /* 0x000fc400078e3cff */
[-C--:B------:R-:W-:Y:S02]  /*0660*/  LOP3.LUT R45, R22, R5.reuse, RZ, 0x3c, !PT ;  /* 0x00000005162d7212 */ /* 0x080fe400078e3cff */
[-C--:B------:R-:W-:Y:S02]  /*0670*/  LOP3.LUT R8, R12, R5.reuse, RZ, 0x3c, !PT ;  /* 0x000000050c087212 */ /* 0x080fe400078e3cff */
[-C--:B------:R-:W-:Y:S02]  /*0680*/  LOP3.LUT R36, R36, R5.reuse, RZ, 0x3c, !PT ;  /* 0x0000000524247212 */ /* 0x080fe400078e3cff */
[----:B------:R-:W-:Y:S02]  /*0690*/  LOP3.LUT R21, R52, R5, RZ, 0x3c, !PT ;  /* 0x0000000534157212 */ /* 0x000fe400078e3cff */
[----:B------:R-:W-:Y:S02]  /*06a0*/  LOP3.LUT R5, R13, R58, RZ, 0x3c, !PT ;  /* 0x0000003a0d057212 */ /* 0x000fe400078e3cff */
[----:B------:R-:W-:-:S02]  /*06b0*/  LOP3.LUT R55, R55, R62, RZ, 0x3c, !PT ;  /* 0x0000003e37377212 */ /* 0x000fc400078e3cff */
[----:B------:R-:W-:Y:S02]  /*06c0*/  LOP3.LUT R22, R53, R58, RZ, 0x3c, !PT ;  /* 0x0000003a35167212 */ /* 0x000fe400078e3cff */
[-C--:B------:R-:W-:Y:S02]  /*06d0*/  LOP3.LUT R24, R24, R59.reuse, RZ, 0x3c, !PT ;  /* 0x0000003b18187212 */ /* 0x080fe400078e3cff */
[----:B------:R-:W-:Y:S02]  /*06e0*/  LOP3.LUT R34, R34, R59, RZ, 0x3c, !PT ;  /* 0x0000003b22227212 */ /* 0x000fe400078e3cff */
[----:B------:R-:W-:Y:S02]  /*06f0*/  LOP3.LUT R35, R35, R68, RZ, 0x3c, !PT ;  /* 0x0000004423237212 */ /* 0x000fe400078e3cff */
[-C--:B------:R-:W-:Y:S02]  /*0700*/  LOP3.LUT R53, R46, R47.reuse, RZ, 0x3c, !PT ;  /* 0x0000002f2e357212 */ /* 0x080fe400078e3cff */
[----:B------:R-:W-:-:S02]  /*0710*/  LOP3.LUT R62, R30, R47, RZ, 0x3c, !PT ;  /* 0x0000002f1e3e7212 */ /* 0x000fc400078e3cff */
[----:B------:R-:W-:Y:S02]  /*0720*/  LOP3.LUT R59, R56, R59, RZ, 0x3c, !PT ;  /* 0x0000003b383b7212 */ /* 0x000fe400078e3cff */
[----:B------:R-:W-:Y:S02]  /*0730*/  LOP3.LUT R68, R57, R68, RZ, 0x3c, !PT ;  /* 0x0000004439447212 */ /* 0x000fe400078e3cff */
[-C--:B------:R-:W-:Y:S02]  /*0740*/  LOP3.LUT R46, R10, R47.reuse, RZ, 0x3c, !PT ;  /* 0x0000002f0a2e7212 */ /* 0x080fe400078e3cff */
[-C--:B------:R-:W-:Y:S02]  /*0750*/  LOP3.LUT R42, R42, R47.reuse, RZ, 0x3c, !PT ;  /* 0x0000002f2a2a7212 */ /* 0x080fe400078e3cff */
[----:B------:R-:W-:Y:S02]  /*0760*/  LOP3.LUT R30, R50, R47, RZ, 0x3c, !PT ;  /* 0x0000002f321e7212 */ /* 0x000fe400078e3cff */
[----:B------:R-:W-:-:S02]  /*0770*/  SHF.L.W.U32.HI R70, R18, 0xc, R19 ;  /* 0x0000000c12467819 */ /* 0x000fc40000010e13 */
[----:B------:R-:W-:Y:S02]  /*0780*/  SHF.L.W.U32.HI R47, R8, 0xb, R5 ;  /* 0x0000000b082f7819 */ /* 0x000fe40000010e05 */
[-C--:B------:R-:W-:Y:S02]  /*0790*/  LOP3.LUT R12, R23, R58.reuse, RZ, 0x3c, !PT ;  /* 0x0000003a170c7212 */ /* 0x080fe400078e3cff */
[-C--:B------:R-:W-:Y:S02]  /*07a0*/  LOP3.LUT R37, R37, R58.reuse, RZ, 0x3c, !PT ;  /* 0x0000003a25257212 */ /* 0x080fe400078e3cff */
[----:B------:R-:W-:Y:S02]  /*07b0*/  LOP3.LUT R52, R9, R58, RZ, 0x3c, !PT ;  /* 0x0000003a09347212 */ /* 0x000fe400078e3cff */
[----:B------:R-:W-:Y:S02]  /*07c0*/  SHF.L.W.U32.HI R58, R68, 0xe, R59 ;  /* 0x0000000e443a7819 */ /* 0x000fe40000010e3b */
[----:B0-----:R-:W-:-:S02]  /*07d0*/  LOP3.LUT R13, R47, UR6, R70, 0x9c, !PT ;  /* 0x000000062f0d7c12 */ /* 0x001fc4000f8e9c46 */
[-CC-:B------:R-:W-:Y:S02]  /*07e0*/  LOP3.LUT R10, R58, R16.reuse, R7.reuse, 0x6, !PT ;  /* 0x000000103a0a7212 */ /* 0x180fe400078e0607 */
[-CC-:B------:R-:W-:Y:S02]  /*07f0*/  LOP3.LUT R9, R70, R16.reuse, R7.reuse, 0x90, !PT ;  /* 0x0000001046097212 */ /* 0x180fe400078e9007 */
[----:B------:R-:W-:Y:S02]  /*0800*/  LOP3.LUT R54, R54, R69, RZ, 0x3c, !PT ;  /* 0x0000004536367212 */ /* 0x000fe400078e3cff */
[----:B------:R-:W-:Y:S02]  /*0810*/  LOP3.LUT R16, R13, R16, R7, 0x96, !PT ;  /* 0x000000100d107212 */ /* 0x000fe400078e9607 */
[----:B------:R-:W-:Y:S02]  /*0820*/  LOP3.LUT R50, R32, R7, RZ, 0x3c, !PT ;  /* 0x0000000720327212 */ /* 0x000fe400078e3cff */
[----:B------:R-:W-:-:S02]  /*0830*/  LOP3.LUT R33, R33, R60, RZ, 0x3c, !PT ;  /* 0x0000003c21217212 */ /* 0x000fc400078e3cff */
[-C--:B------:R-:W-:Y:S02]  /*0840*/  LOP3.LUT R26, R26, R7.reuse, RZ, 0x3c, !PT ;  /* 0x000000071a1a7212 */ /* 0x080fe400078e3cff */
[-C--:B------:R-:W-:Y:S02]  /*0850*/  LOP3.LUT R23, R28, R7.reuse, RZ, 0x3c, !PT ;  /* 0x000000071c177212 */ /* 0x080fe400078e3cff */
[----:B------:R-:W-:Y:S02]  /*0860*/  LOP3.LUT R13, R48, R7, RZ, 0x3c, !PT ;  /* 0x00000007300d7212 */ /* 0x000fe400078e3cff */
[----:B------:R-:W-:Y:S02]  /*0870*/  LOP3.LUT R4, R4, R6, RZ, 0x3c, !PT ;  /* 0x0000000604047212 */ /* 0x000fe400078e3cff */
[----:B------:R-:W-:Y:S02]  /*0880*/  SHF.L.W.U32.HI R7, R38, 0x7, R61 ;  /* 0x0000000726077819 */ /* 0x000fe40000010e3d */
[----:B------:R-:W-:-:S02]  /*0890*/  SHF.L.W.U32.HI R38, R61, 0x7, R38 ;  /* 0x000000073d267819 */ /* 0x000fc40000010e26 */
[----:B------:R-:W-:Y:S02]  /*08a0*/  SHF.L.W.U32.HI R28, R52, 0x1e, R15 ;  /* 0x0000001e341c7819 */ /* 0x000fe40000010e0f */
[----:B------:R-:W-:Y:S02]  /*08b0*/  SHF.L.W.U32.HI R15, R15, 0x1e, R52 ;  /* 0x0000001e0f0f7819 */ /* 0x000fe40000010e34 */
[----:B------:R-:W-:Y:S02]  /*08c0*/  SHF.L.W.U32.HI R61, R50, 0x9, R33 ;  /* 0x00000009323d7819 */ /* 0x000fe40000010e21 */
[----:B------:R-:W-:Y:S02]  /*08d0*/  SHF.L.W.U32.HI R57, R54, 0x2, R55 ;  /* 0x0000000236397819 */ /* 0x000fe40000010e37 */
[----:B------:R-:W-:Y:S02]  /*08e0*/  SHF.L.W.U32.HI R56, R55, 0x2, R54 ;  /* 0x0000000237387819 */ /* 0x000fe40000010e36 */
[----:B------:R-:W-:-:S02]  /*08f0*/  SHF.L.W.U32.HI R55, R53, 0x17, R4 ;  /* 0x0000001735377819 */ /* 0x000fc40000010e04 */
[----:B------:R-:W-:Y:S02]  /*0900*/  SHF.L.W.U32.HI R32, R33, 0x9, R50 ;  /* 0x0000000921207819 */ /* 0x000fe40000010e32 */
[----:B------:R-:W-:Y:S02]  /*0910*/  LOP3.LUT R52, R38, R56, R61, 0xb4, !PT ;  /* 0x0000003826347212 */ /* 0x000fe400078eb43d */
[----:B------:R-:W-:Y:S02]  /*0920*/  LOP3.LUT R50, R61, R15, R56, 0xb4, !PT ;  /* 0x0000000f3d327212 */ /* 0x000fe400078eb438 */
[----:B------:R-:W-:Y:S02]  /*0930*/  SHF.L.W.U32.HI R33, R4, 0x17, R53 ;  /* 0x0000001704217819 */ /* 0x000fe40000010e35 */
[----:B------:R-:W-:Y:S02]  /*0940*/  LOP3.LUT R48, R15, R38, R55, 0xb4, !PT ;  /* 0x000000260f307212 */ /* 0x000fe400078eb437 */
[----:B------:R-:W-:-:S02]  /*0950*/  LOP3.LUT R56, R56, R55, R15, 0xb4, !PT ;  /* 0x0000003738387212 */ /* 0x000fc400078eb40f */
[----:B------:R-:W-:Y:S02]  /*0960*/  LOP3.LUT R15, R51, R6, RZ, 0x3c, !PT ;  /* 0x00000006330f7212 */ /* 0x000fe400078e3cff */
[----:B------:R-:W-:Y:S02]  /*0970*/  LOP3.LUT R4, R49, R60, RZ, 0x3c, !PT ;  /* 0x0000003c31047212 */ /* 0x000fe400078e3cff */
[----:B------:R-:W-:Y:S02]  /*0980*/  LOP3.LUT R53, R7, R57, R32, 0xb4, !PT ;  /* 0x0000003907357212 */ /* 0x000fe400078eb420 */
[----:B------:R-:W-:Y:S02]  /*0990*/  LOP3.LUT R51, R32, R28, R57, 0xb4, !PT ;  /* 0x0000001c20337212 */ /* 0x000fe400078eb439 */
[----:B------:R-:W-:Y:S02]  /*09a0*/  LOP3.LUT R54, R55, R61, R38, 0xb4, !PT ;  /* 0x0000003d37367212 */ /* 0x000fe400078eb426 */
[----:B------:R-:W-:-:S02]  /*09b0*/  LOP3.LUT R49, R28, R7, R33, 0xb4, !PT ;  /* 0x000000071c317212 */ /* 0x000fc400078eb421 */
[----:B------:R-:W-:Y:S02]  /*09c0*/  LOP3.LUT R57, R57, R33, R28, 0xb4, !PT ;  /* 0x0000002139397212 */ /* 0x000fe400078eb41c */
[----:B------:R-:W-:Y:S02]  /*09d0*/  SHF.L.W.U32.HI R28, R15, 0x18, R30 ;  /* 0x000000180f1c7819 */ /* 0x000fe40000010e1e */
[----:B------:R-:W-:Y:S02]  /*09e0*/  SHF.L.W.U32.HI R38, R30, 0x18, R15 ;  /* 0x000000181e267819 */ /* 0x000fe40000010e0f */
[----:B------:R-:W-:Y:S02]  /*09f0*/  LOP3.LUT R15, R27, R60, RZ, 0x3c, !PT ;  /* 0x0000003c1b0f7212 */ /* 0x000fe400078e3cff */
[----:B------:R-:W-:Y:S02]  /*0a00*/  LOP3.LUT R55, R33, R32, R7, 0xb4, !PT ;  /* 0x0000002021377212 */ /* 0x000fe400078eb407 */
        /* <DEDUP_REMOVED lines=10> */
[----:B------:R-:W-:Y:S02]  /*0ab0*/  LOP3.LUT R36, R36, R38, R15, 0xb4, !PT ;  /* 0x0000002624247212 */ /* 0x000fe400078eb40f */
[----:B------:R-:W-:Y:S02]  /*0ac0*/  LOP3.LUT R30, R15, R7, R38, 0xb4, !PT ;  /* 0x000000070f1e7212 */ /* 0x000fe400078eb426 */
[----:B------:R-:W-:-:S02]  /*0ad0*/  LOP3.LUT R38, R38, R26, R7, 0xb4, !PT ;  /* 0x0000001a26267212 */ /* 0x000fc400078eb407 */
[----:B------:R-:W-:Y:S02]  /*0ae0*/  LOP3.LUT R7, R31, R6, RZ, 0x3c, !PT ;  /* 0x000000061f077212 */ /* 0x000fe400078e3cff */
[----:B------:R-:W-:Y:S02]  /*0af0*/  LOP3.LUT R33, R27, R37, R24, 0xb4, !PT ;  /* 0x000000251b217212 */ /* 0x000fe400078eb418 */
[----:B------:R-:W-:Y:S02]  /*0b00*/  LOP3.LUT R15, R24, R39, R37, 0xb4, !PT ;  /* 0x00000027180f7212 */ /* 0x000fe400078eb425 */
[----:B------:R-:W-:Y:S02]  /*0b10*/  LOP3.LUT R37, R37, R28, R39, 0xb4, !PT ;  /* 0x0000001c25257212 */ /* 0x000fe400078eb427 */
[----:B------:R-:W-:Y:S02]  /*0b20*/  LOP3.LUT R31, R39, R27, R28, 0xb4, !PT ;  /* 0x0000001b271f7212 */ /* 0x000fe400078eb41c */
[----:B------:R-:W-:-:S02]  /*0b30*/  LOP3.LUT R43, R43, R6, RZ, 0x3c, !PT ;  /* 0x000000062b2b7212 */ /* 0x000fc400078e3cff */
[----:B------:R-:W-:Y:S02]  /*0b40*/  LOP3.LUT R39, R28, R24, R27, 0xb4, !PT ;  /* 0x000000181c277212 */ /* 0x000fe400078eb41b */
[----:B------:R-:W-:Y:S02]  /*0b50*/  SHF.L.W.U32.HI R24, R13, 0x12, R4 ;  /* 0x000000120d187819 */ /* 0x000fe40000010e04 */
[----:B------:R-:W-:Y:S02]  /*0b60*/  SHF.L.W.U32.HI R4, R4, 0x12, R13 ;  /* 0x0000001204047819 */ /* 0x000fe40000010e0d */
[----:B------:R-:W-:Y:S02]  /*0b70*/  SHF.L.W.U32.HI R26, R42, 0x19, R43 ;  /* 0x000000192a1a7819 */ /* 0x000fe40000010e2b */
[----:B------:R-:W-:Y:S02]  /*0b80*/  SHF.L.W.U32.HI R13, R43, 0x19, R42 ;  /* 0x000000192b0d7819 */ /* 0x000fe40000010e2a */
[----:B------:R-:W-:-:S02]  /*0b90*/  SHF.L.W.U32.HI R43, R40, 0x8, R41 ;  /* 0x00000008282b7819 */ /* 0x000fc40000010e29 */
[----:B------:R-:W-:Y:S02]  /*0ba0*/  SHF.L.W.U32.HI R40, R41, 0x8, R40 ;  /* 0x0000000829287819 */ /* 0x000fe40000010e28 */
[----:B------:R-:W-:Y:S02]  /*0bb0*/  SHF.L.W.U32.HI R41, R45, 0x6, R12 ;  /* 0x000000062d297819 */ /* 0x000fe40000010e0c */
[----:B------:R-:W-:Y:S02]  /*0bc0*/  SHF.L.W.U32.HI R45, R12, 0x6, R45 ;  /* 0x000000060c2d7819 */ /* 0x000fe40000010e2d */
[----:B------:R-:W-:Y:S02]  /*0bd0*/  SHF.L.W.U32.HI R27, R44, 0x1, R63 ;  /* 0x000000012c1b7819 */ /* 0x000fe40000010e3f */
[----:B------:R-:W-:Y:S02]  /*0be0*/  SHF.L.W.U32.HI R63, R63, 0x1, R44 ;  /* 0x000000013f3f7819 */ /* 0x000fe40000010e2c */
[----:B------:R-:W-:-:S02]  /*0bf0*/  LOP3.LUT R44, R45, R40, R13, 0xb4, !PT ;  /* 0x000000282d2c7212 */ /* 0x000fc400078eb40d */
[----:B------:R-:W-:Y:S02]  /*0c00*/  LOP3.LUT R12, R13, R4, R40, 0xb4, !PT ;  /* 0x000000040d0c7212 */ /* 0x000fe400078eb428 */
[----:B------:R-:W-:Y:S02]  /*0c10*/  LOP3.LUT R42, R40, R27, R4, 0xb4, !PT ;  /* 0x0000001b282a7212 */ /* 0x000fe400078eb404 */
[----:B------:R-:W-:Y:S02]  /*0c20*/  LOP3.LUT R40, R4, R45, R27, 0xb4, !PT ;  /* 0x0000002d04287212 */ /* 0x000fe400078eb41b */
[----:B------:R-:W-:Y:S02]  /*0c30*/  LOP3.LUT R28, R27, R13, R45, 0xb4, !PT ;  /* 0x0000000d1b1c7212 */ /* 0x000fe400078eb42d */
[----:B------:R-:W-:Y:S02]  /*0c40*/  LOP3.LUT R4, R29, R60, RZ, 0x3c, !PT ;  /* 0x0000003c1d047212 */ /* 0x000fe400078e3cff */
[----:B------:R-:W-:-:S02]  /*0c50*/  LOP3.LUT R29, R63, R26, R41, 0xb4, !PT ;  /* 0x0000001a3f1d7212 */ /* 0x000fc400078eb429 */
[----:B------:R-:W-:Y:S02]  /*0c60*/  LOP3.LUT R45, R41, R43, R26, 0xb4, !PT ;  /* 0x0000002b292d7212 */ /* 0x000fe400078eb41a */
[----:B------:R-:W-:Y:S02]  /*0c70*/  LOP3.LUT R13, R26, R24, R43, 0xb4, !PT ;  /* 0x000000181a0d7212 */ /* 0x000fe400078eb42b */
[----:B------:R-:W-:Y:S02]  /*0c80*/  LOP3.LUT R27, R11, R6, RZ, 0x3c, !PT ;  /* 0x000000060b1b7212 */ /* 0x000fe400078e3cff */
[----:B------:R-:W-:Y:S02]  /*0c90*/  LOP3.LUT R43, R43, R63, R24, 0xb4, !PT ;  /* 0x0000003f2b2b7212 */ /* 0x000fe400078eb418 */
        /* <DEDUP_REMOVED lines=9> */
[----:B------:R-:W-:Y:S02]  /*0d30*/  SHF.L.W.U32.HI R27, R46, 0x1c, R27 ;  /* 0x0000001c2e1b7819 */ /* 0x000fe40000010e1b */
[----:B------:R-:W-:Y:S02]  /*0d40*/  LOP3.LUT R46, R20, R25, R21, 0xb4, !PT ;  /* 0x00000019142e7212 */ /* 0x000fe400078eb415 */
[----:B------:R-:W-:Y:S02]  /*0d50*/  LOP3.LUT R22, R35, R21, R20, 0xb4, !PT ;  /* 0x0000001523167212 */ /* 0x000fe400078eb414 */
[----:B------:R-:W-:Y:S02]  /*0d60*/  SHF.L.W.U32.HI R23, R23, 0x3, R4 ;  /* 0x0000000317177819 */ /* 0x000fe40000010e04 */
[----:B------:R-:W-:-:S02]  /*0d70*/  LOP3.LUT R34, R21, R26, R25, 0xb4, !PT ;  /* 0x0000001a15227212 */ /* 0x000fc400078eb419 */
[----:B------:R-:W-:Y:S02]  /*0d80*/  LOP3.LUT R20, R26, R20, R35, 0xb4, !PT ;  /* 0x000000141a147212 */ /* 0x000fe400078eb423 */
[----:B------:R-:W-:Y:S02]  /*0d90*/  LOP3.LUT R26, R25, R35, R26, 0xb4, !PT ;  /* 0x00000023191a7212 */ /* 0x000fe400078eb41a */
[----:B------:R-:W-:Y:S02]  /*0da0*/  LOP3.LUT R4, R24, R27, R11, 0xb4, !PT ;  /* 0x0000001b18047212 */ /* 0x000fe400078eb40b */
[----:B------:R-:W-:Y:S02]  /*0db0*/  LOP3.LUT R35, R11, R6, R27, 0xb4, !PT ;  /* 0x000000060b237212 */ /* 0x000fe400078eb41b */
[----:B------:R-:W-:Y:S02]  /*0dc0*/  LOP3.LUT R27, R27, R23, R6, 0xb4, !PT ;  /* 0x000000171b1b7212 */ /* 0x000fe400078eb406 */
[----:B------:R-:W-:-:S02]  /*0dd0*/  LOP3.LUT R21, R6, R24, R23, 0xb4, !PT ;  /* 0x0000001806157212 */ /* 0x000fc400078eb417 */
[----:B------:R-:W-:Y:S02]  /*0de0*/  SHF.L.W.U32.HI R19, R19, 0xc, R18 ;  /* 0x0000000c13137819 */ /* 0x000fe40000010e12 */
[----:B------:R-:W-:Y:S02]  /*0df0*/  SHF.L.W.U32.HI R6, R5, 0xb, R8 ;  /* 0x0000000b05067819 */ /* 0x000fe40000010e08 */
[----:B------:R-:W-:Y:S02]  /*0e00*/  SHF.L.W.U32.HI R59, R59, 0xe, R68 ;  /* 0x0000000e3b3b7819 */ /* 0x000fe40000010e44 */
[----:B------:R-:W-:Y:S02]  /*0e10*/  LOP3.LUT R5, R6, UR7, R19, 0x9c, !PT ;  /* 0x0000000706057c12 */ /* 0x000fe4000f8e9c13 */
[----:B------:R-:W-:Y:S02]  /*0e20*/  LOP3.LUT R23, R23, R11, R24, 0xb4, !PT ;  /* 0x0000000b17177212 */ /* 0x000fe400078eb418 */
[----:B------:R-:W-:-:S02]  /*0e30*/  LOP3.LUT R11, R59, R17, R60, 0x6, !PT ;  /* 0x000000113b0b7212 */ /* 0x000fc400078e063c */
[-CC-:B------:R-:W-:Y:S02]  /*0e40*/  LOP3.LUT R25, R19, R17.reuse, R60.reuse, 0x90, !PT ;  /* 0x0000001113197212 */ /* 0x180fe400078e903c */
[----:B------:R-:W-:Y:S02]  /*0e50*/  LOP3.LUT R17, R5, R17, R60, 0x96, !PT ;  /* 0x0000001105117212 */ /* 0x000fe400078e963c */
[----:B------:R-:W-:Y:S02]  /*0e60*/  SHF.L.W.U32.HI R5, R7, 0x15, R62 ;  /* 0x0000001507057819 */ /* 0x000fe40000010e3e */
[----:B------:R-:W-:Y:S02]  /*0e70*/  SHF.L.W.U32.HI R62, R62, 0x15, R7 ;  /* 0x000000153e3e7819 */ /* 0x000fe40000010e07 */
[----:B------:R-:W-:Y:S02]  /*0e80*/  LOP3.LUT R24, R58, R9, RZ, 0x3c, !PT ;  /* 0x000000093a187212 */ /* 0x000fe400078e3cff */
[----:B------:R-:W-:-:S02]  /*0e90*/  LOP3.LUT R18, R70, R5, R47, 0xb4, !PT ;  /* 0x0000000546127212 */ /* 0x000fc400078eb42f */
[----:B------:R-:W-:Y:S02]  /*0ea0*/  LOP3.LUT R8, R47, R58, R5, 0xb4, !PT ;  /* 0x0000003a2f087212 */ /* 0x000fe400078eb405 */
[----:B------:R-:W-:Y:S02]  /*0eb0*/  LOP3.LUT R10, R10, R5, RZ, 0x3c, !PT ;  /* 0x000000050a0a7212 */ /* 0x000fe400078e3cff */
[-C--:B------:R-:W-:Y:S02]  /*0ec0*/  LOP3.LUT R19, R19, R62.reuse, R6, 0xb4, !PT ;  /* 0x0000003e13137212 */ /* 0x080fe400078eb406 */
[----:B------:R-:W-:Y:S02]  /*0ed0*/  LOP3.LUT R9, R6, R59, R62, 0xb4, !PT ;  /* 0x0000003b06097212 */ /* 0x000fe400078eb43e */
[----:B------:R-:W-:Y:S02]  /*0ee0*/  LOP3.LUT R11, R11, R62, RZ, 0x3c, !PT ;  /* 0x0000003e0b0b7212 */ /* 0x000fe400078e3cff */
[----:B------:R-:W-:Y:S01]  /*0ef0*/  LOP3.LUT R25, R59, R25, RZ, 0x3c, !PT ;  /* 0x000000193b197212 */ /* 0x000fe200078e3cff */
[----:B------:R-:W-:Y:S06]  /*0f00*/  BRA.U UP0, `(.L_x_0) ;  /* 0xfffffff100ec7547 */ /* 0x000fec000b83ffff */
[----:B------:R-:W0:Y:S01]  /*0f10*/  S2UR UR7, SR_CgaCtaId ;  /* 0x00000000000779c3 */ /* 0x000e220000008800 */
[----:B------:R-:W-:Y:S01]  /*0f20*/  IMAD.SHL.U32 R4, R3, 0x200, RZ ;  /* 0x0000020003047824 */ /* 0x000fe200078e00ff */
[----:B------:R-:W-:Y:S01]  /*0f30*/  UMOV UR6, 0x400 ;  /* 0x0000040000067882 */ /* 0x000fe20000000000 */
[----:B------:R-:W2:Y:S03]  /*0f40*/  LDG.E.64.CONSTANT R40, desc[UR10][R66.64+0xc8] ;  /* 0x0000c80a42287981 */ /* 0x000ea6000c1e9b00 */
[----:B------:R-:W-:Y:S01]  /*0f50*/  LOP3.LUT R4, R4, 0x1e00, RZ, 0xc0, !PT ;  /* 0x00001e0004047812 */ /* 0x000fe200078ec0ff */
[----:B------:R-:W3:Y:S04]  /*0f60*/  LDG.E.64.CONSTANT R42, desc[UR10][R66.64+0xd0] ;  /* 0x0000d00a422a7981 */ /* 0x000ee8000c1e9b00 */
[----:B------:R-:W4:Y:S04]  /*0f70*/  LDG.E.64.CONSTANT R62, desc[UR10][R66.64+0x108] ;  /* 0x0001080a423e7981 */ /* 0x000f28000c1e9b00 */
[----:B------:R1:W5:Y:S04]  /*0f80*/  LDG.E.64.CONSTANT R60, desc[UR10][R66.64+0x110] ;  /* 0x0001100a423c7981 */ /* 0x000368000c1e9b00 */
[----:B------:R1:W5:Y:S04]  /*0f90*/  LDG.E.64.CONSTANT R58, desc[UR10][R66.64+0x118] ;  /* 0x0001180a423a7981 */ /* 0x000368000c1e9b00 */
[----:B------:R1:W5:Y:S01]  /*0fa0*/  LDG.E.64.CONSTANT R56, desc[UR10][R66.64+0x120] ;  /* 0x0001200a42387981 */ /* 0x000362000c1e9b00 */
[----:B0-----:R-:W-:-:S03]  /*0fb0*/  ULEA UR4, UR7, UR6, 0x18 ;  /* 0x0000000607047291 */ /* 0x001fc6000f8ec0ff */
[----:B------:R1:W5:Y:S03]  /*0fc0*/  LDG.E.64.CONSTANT R54, desc[UR10][R66.64+0x128] ;  /* 0x0001280a42367981 */ /* 0x000366000c1e9b00 */
[----:B------:R-:W-:Y:S01]  /*0fd0*/  VIADD R5, R4, UR4 ;  /* 0x0000000404057c36 */ /* 0x000fe20008000000 */
[----:B------:R1:W5:Y:S03]  /*0fe0*/  LDG.E.64.CONSTANT R52, desc[UR10][R66.64+0x130] ;  /* 0x0001300a42347981 */ /* 0x000366000c1e9b00 */
[----:B------:R-:W-:Y:S01]  /*0ff0*/  IMAD R4, R2, 0x80, R5 ;  /* 0x0000008002047824 */ /* 0x000fe200078e0205 */
[----:B------:R1:W5:Y:S04]  /*1000*/  LDG.E.64.CONSTANT R50, desc[UR10][R66.64+0x138] ;  /* 0x0001380a42327981 */ /* 0x000368000c1e9b00 */
[----:B------:R0:W-:Y:S04]  /*1010*/  STS.128 [R4], R16 ;  /* 0x0000001004007388 */ /* 0x0001e80000000c00 */
[----:B------:R1:W-:Y:S04]  /*1020*/  STS.128 [R4+0x10], R8 ;  /* 0x0000100804007388 */ /* 0x0003e80000000c00 */
[----:B------:R0:W5:Y:S04]  /*1030*/  LDG.E.64.CONSTANT R48, desc[UR10][R66.64+0x140] ;  /* 0x0001400a42307981 */ /* 0x000168000c1e9b00 */
[----:B------:R1:W5:Y:S04]  /*1040*/  LDG.E.64.CONSTANT R46, desc[UR10][R66.64+0x148] ;  /* 0x0001480a422e7981 */ /* 0x000368000c1e9b00 */
[----:B------:R1:W5:Y:S04]  /*1050*/  LDG.E.64.CONSTANT R44, desc[UR10][R66.64+0x150] ;  /* 0x0001500a422c7981 */ /* 0x000368000c1e9b00 */
[----:B0-----:R0:W5:Y:S04]  /*1060*/  LDG.E.64.CONSTANT R18, desc[UR10][R66.64+0x158] ;  /* 0x0001580a42127981 */ /* 0x001168000c1e9b00 */
[----:B------:R0:W5:Y:S04]  /*1070*/  LDG.E.64.CONSTANT R16, desc[UR10][R66.64+0x160] ;  /* 0x0001600a42107981 */ /* 0x000168000c1e9b00 */
[----:B------:R0:W5:Y:S04]  /*1080*/  LDG.E.64.CONSTANT R14, desc[UR10][R66.64+0x168] ;  /* 0x0001680a420e7981 */ /* 0x000168000c1e9b00 */
[----:B------:R0:W5:Y:S04]  /*1090*/  LDG.E.64.CONSTANT R12, desc[UR10][R66.64+0x170] ;  /* 0x0001700a420c7981 */ /* 0x000168000c1e9b00 */
[----:B-1----:R0:W5:Y:S04]  /*10a0*/  LDG.E.64.CONSTANT R10, desc[UR10][R66.64+0x178] ;  /* 0x0001780a420a7981 */ /* 0x002168000c1e9b00 */
        /* <DEDUP_REMOVED lines=8> */
[----:B------:R0:W-:Y:S04]  /*1130*/  STS.128 [R4+0x20], R24 ;  /* 0x0000201804007388 */ /* 0x0001e80000000c00 */
[----:B------:R0:W-:Y:S01]  /*1140*/  STS.128 [R4+0x30], R20 ;  /* 0x0000301404007388 */ /* 0x0001e20000000c00 */
[----:B------:R-:W-:Y:S01]  /*1150*/  UMOV UR4, URZ ;  /* 0x000000ff00047c82 */ /* 0x000fe20008000000 */
[----:B------:R-:W-:Y:S01]  /*1160*/  UMOV UR5, URZ ;  /* 0x000000ff00057c82 */ /* 0x000fe20008000000 */
[----:B--2---:R-:W-:-:S02]  /*1170*/  LOP3.LUT R41, R41, R64, RZ, 0x3c, !PT ;  /* 0x0000004029297212 */ /* 0x004fc400078e3cff */
[----:B------:R-:W-:Y:S02]  /*1180*/  LOP3.LUT R40, R40, UR8, RZ, 0x3c, !PT ;  /* 0x0000000828287c12 */ /* 0x000fe4000f8e3cff */
[----:B---3--:R-:W-:Y:S02]  /*1190*/  LOP3.LUT R42, R42, 0x6, RZ, 0x3c, !PT ;  /* 0x000000062a2a7812 */ /* 0x008fe400078e3cff */
[----:B0---4-:R-:W-:-:S07]  /*11a0*/  LOP3.LUT R64, R63, 0x80000000, RZ, 0x3c, !PT ;  /* 0x800000003f407812 */ /* 0x011fce00078e3cff */
.L_x_1:
        /* <DEDUP_REMOVED lines=14> */
[----:B------:R-:W-:Y:S02]  /*1290*/  LOP3.LUT R27, R21, R22, RZ, 0x3c, !PT ;  /* 0x00000016151b7212 */ /* 0x000fe400078e3cff */
[----:B------:R-:W-:-:S02]  /*12a0*/  SHF.L.W.U32.HI R23, R63, 0x1, R26 ;  /* 0x000000013f177819 */ /* 0x000fc40000010e1a */
[----:B------:R-:W-:Y:S02]  /*12b0*/  LOP3.LUT R65, R12, R65, R46, 0x96, !PT ;  /* 0x000000410c417212 */ /* 0x000fe400078e962e */
[C---:B------:R-:W-:Y:S02]  /*12c0*/  SHF.L.W.U32.HI R22, R20.reuse, 0x1, R21 ;  /* 0x0000000114167819 */ /* 0x040fe40000010e15 */
[----:B------:R-:W-:Y:S02]  /*12d0*/  LOP3.LUT R24, R57, R37, R43, 0x96, !PT ;  /* 0x0000002539187212 */ /* 0x000fe400078e962b */
[----:B------:R-:W-:Y:S02]  /*12e0*/  LOP3.LUT R66, R20, R23, RZ, 0x3c, !PT ;  /* 0x0000001714427212 */ /* 0x000fe400078e3cff */
[----:B------:R-:W-:Y:S02]  /*12f0*/  LOP3.LUT R23, R22, R65, RZ, 0x3c, !PT ;  /* 0x0000004116177212 */ /* 0x000fe400078e3cff */
[----:B------:R-:W-:-:S02]  /*1300*/  LOP3.LUT R25, R54, R38, R28, 0x96, !PT ;  /* 0x0000002636197212 */ /* 0x000fc400078e961c */
[----:B------:R-:W-:Y:S02]  /*1310*/  LOP3.LUT R22, R55, R39, R29, 0x96, !PT ;  /* 0x0000002737167212 */ /* 0x000fe400078e961d */
[----:B------:R-:W-:Y:S02]  /*1320*/  LOP3.LUT R24, R13, R24, R47, 0x96, !PT ;  /* 0x000000180d187212 */ /* 0x000fe400078e962f */
[----:B------:R-:W-:Y:S02]  /*1330*/  SHF.L.W.U32.HI R21, R21, 0x1, R20 ;  /* 0x0000000115157819 */ /* 0x000fe40000010e14 */
[----:B------:R-:W-:Y:S02]  /*1340*/  LOP3.LUT R25, R10, R25, R44, 0x96, !PT ;  /* 0x000000190a197212 */ /* 0x000fe400078e962c */
[----:B------:R-:W-:Y:S02]  /*1350*/  LOP3.LUT R22, R11, R22, R45, 0x96, !PT ;  /* 0x000000160b167212 */ /* 0x000fe400078e962d */
[----:B------:R-:W-:-:S02]  /*1360*/  SHF.L.W.U32.HI R20, R24, 0x1, R65 ;  /* 0x0000000118147819 */ /* 0x000fc40000010e41 */
[----:B------:R-:W-:Y:S02]  /*1370*/  LOP3.LUT R67, R50, R60, R32, 0x96, !PT ;  /* 0x0000003c32437212 */ /* 0x000fe400078e9620 */
[----:B------:R-:W-:Y:S02]  /*1380*/  SHF.L.W.U32.HI R65, R65, 0x1, R24 ;  /* 0x0000000141417819 */ /* 0x000fe40000010e18 */
[----:B------:R-:W-:Y:S02]  /*1390*/  LOP3.LUT R68, R51, R61, R33, 0x96, !PT ;  /* 0x0000003d33447212 */ /* 0x000fe400078e9621 */
[----:B------:R-:W-:Y:S02]  /*13a0*/  LOP3.LUT R24, R21, R24, RZ, 0x3c, !PT ;  /* 0x0000001815187212 */ /* 0x000fe400078e3cff */
[----:B------:R-:W-:Y:S02]  /*13b0*/  SHF.L.W.U32.HI R21, R25, 0x1, R22 ;  /* 0x0000000119157819 */ /* 0x000fe40000010e16 */
[----:B------:R-:W-:-:S02]  /*13c0*/  LOP3.LUT R67, R6, R67, R16, 0x96, !PT ;  /* 0x0000004306437212 */ /* 0x000fc400078e9610 */
[----:B------:R-:W-:Y:S02]  /*13d0*/  LOP3.LUT R68, R7, R68, R17, 0x96, !PT ;  /* 0x0000004407447212 */ /* 0x000fe400078e9611 */
[----:B------:R-:W-:Y:S02]  /*13e0*/  LOP3.LUT R26, R21, R26, RZ, 0x3c, !PT ;  /* 0x0000001a151a7212 */ /* 0x000fe400078e3cff */
[C---:B------:R-:W-:Y:S02]  /*13f0*/  LOP3.LUT R21, R67.reuse, R20, RZ, 0x3c, !PT ;  /* 0x0000001443157212 */ /* 0x040fe400078e3cff */
[C---:B------:R-:W-:Y:S02]  /*1400*/  LOP3.LUT R20, R68.reuse, R65, RZ, 0x3c, !PT ;  /* 0x0000004144147212 */ /* 0x040fe400078e3cff */
[----:B------:R-:W-:Y:S02]  /*1410*/  SHF.L.W.U32.HI R65, R67, 0x1, R68 ;  /* 0x0000000143417819 */ /* 0x000fe40000010e44 */
[----:B------:R-:W-:-:S02]  /*1420*/  SHF.L.W.U32.HI R70, R68, 0x1, R67 ;  /* 0x0000000144467819 */ /* 0x000fc40000010e43 */
[----:B------:R-:W-:Y:S02]  /*1430*/  SHF.L.W.U32.HI R68, R22, 0x1, R25 ;  /* 0x0000000116447819 */ /* 0x000fe40000010e19 */
[----:B------:R-:W-:Y:S02]  /*1440*/  LOP3.LUT R25, R70, R25, RZ, 0x3c, !PT ;  /* 0x0000001946197212 */ /* 0x000fe400078e3cff */
[----:B------:R-:W-:Y:S02]  /*1450*/  LOP3.LUT R63, R68, R63, RZ, 0x3c, !PT ;  /* 0x0000003f443f7212 */ /* 0x000fe400078e3cff */
[----:B------:R-:W-:Y:S02]  /*1460*/  LOP3.LUT R22, R65, R22, RZ, 0x3c, !PT ;  /* 0x0000001641167212 */ /* 0x000fe400078e3cff */
        /* <DEDUP_REMOVED lines=8> */
[----:B------:R-:W-:Y:S02]  /*14f0*/  LOP3.LUT R7, R42, R63, RZ, 0x3c, !PT ;  /* 0x0000003f2a077212 */ /* 0x000fe400078e3cff */
[-C--:B------:R-:W-:Y:S02]  /*1500*/  LOP3.LUT R38, R38, R23.reuse, RZ, 0x3c, !PT ;  /* 0x0000001726267212 */ /* 0x080fe400078e3cff */
[-C--:B------:R-:W-:Y:S02]  /*1510*/  LOP3.LUT R33, R54, R23.reuse, RZ, 0x3c, !PT ;  /* 0x0000001736217212 */ /* 0x080fe400078e3cff */
[-C--:B------:R-:W-:Y:S02]  /*1520*/  LOP3.LUT R28, R44, R23.reuse, RZ, 0x3c, !PT ;  /* 0x000000172c1c7212 */ /* 0x080fe400078e3cff */
[----:B------:R-:W-:Y:S02]  /*1530*/  LOP3.LUT R10, R10, R23, RZ, 0x3c, !PT ;  /* 0x000000170a0a7212 */ /* 0x000fe400078e3cff */
[----:B------:R-:W-:-:S02]  /*1540*/  LOP3.LUT R42, R36, R63, RZ, 0x3c, !PT ;  /* 0x0000003f242a7212 */ /* 0x000fc400078e3cff */
[----:B------:R-:W-:Y:S02]  /*1550*/  LOP3.LUT R23, R18, R25, RZ, 0x3c, !PT ;  /* 0x0000001912177212 */ /* 0x000fe400078e3cff */
[-C--:B------:R-:W-:Y:S02]  /*1560*/  LOP3.LUT R56, R56, R63.reuse, RZ, 0x3c, !PT ;  /* 0x0000003f38387212 */ /* 0x080fe400078e3cff */
[-C--:B------:R-:W-:Y:S02]  /*1570*/  LOP3.LUT R46, R46, R63.reuse, RZ, 0x3c, !PT ;  /* 0x0000003f2e2e7212 */ /* 0x080fe400078e3cff */
[----:B------:R-:W-:Y:S02]  /*1580*/  LOP3.LUT R36, R12, R63, RZ, 0x3c, !PT ;  /* 0x0000003f0c247212 */ /* 0x000fe400078e3cff */
[----:B------:R-:W-:Y:S02]  /*1590*/  LOP3.LUT R44, R55, R24, RZ, 0x3c, !PT ;  /* 0x00000018372c7212 */ /* 0x000fe400078e3cff */
[----:B------:R-:W-:-:S02]  /*15a0*/  LOP3.LUT R18, R8, R25, RZ, 0x3c, !PT ;  /* 0x0000001908127212 */ /* 0x000fc400078e3cff */
[-C--:B------:R-:W-:Y:S02]  /*15b0*/  LOP3.LUT R12, R43, R26.reuse, RZ, 0x3c, !PT ;  /* 0x0000001a2b0c7212 */ /* 0x080fe400078e3cff */
[-C--:B------:R-:W-:Y:S02]  /*15c0*/  LOP3.LUT R57, R57, R26.reuse, RZ, 0x3c, !PT ;  /* 0x0000001a39397212 */ /* 0x080fe400078e3cff */
[-C--:B------:R-:W-:Y:S02]  /*15d0*/  LOP3.LUT R47, R47, R26.reuse, RZ, 0x3c, !PT ;  /* 0x0000001a2f2f7212 */ /* 0x080fe400078e3cff */
[-C--:B------:R-:W-:Y:S02]  /*15e0*/  LOP3.LUT R37, R37, R26.reuse, RZ, 0x3c, !PT ;  /* 0x0000001a25257212 */ /* 0x080fe400078e3cff */
[----:B------:R-:W-:Y:S02]  /*15f0*/  LOP3.LUT R13, R13, R26, RZ, 0x3c, !PT ;  /* 0x0000001a0d0d7212 */ /* 0x000fe400078e3cff */
[----:B------:R-:W-:-:S02]  /*1600*/  LOP3.LUT R55, R29, R24, RZ, 0x3c, !PT ;  /* 0x000000181d377212 */ /* 0x000fc400078e3cff */
[----:B------:R-:W-:Y:S02]  /*1610*/  LOP3.LUT R63, R31, R22, RZ, 0x3c, !PT ;  /* 0x000000161f3f7212 */ /* 0x000fe400078e3cff */
[----:B------:R-:W-:Y:S02]  /*1620*/  LOP3.LUT R8, R48, R21, RZ, 0x3c, !PT ;  /* 0x0000001530087212 */ /* 0x000fe400078e3cff */
[----:B------:R-:W-:Y:S02]  /*1630*/  LOP3.LUT R49, R49, R20, RZ, 0x3c, !PT ;  /* 0x0000001431317212 */ /* 0x000fe400078e3cff */
[----:B------:R-:W-:Y:S02]  /*1640*/  LOP3.LUT R51, R51, R66, RZ, 0x3c, !PT ;  /* 0x0000004233337212 */ /* 0x000fe400078e3cff */
[----:B------:R-:W-:Y:S02]  /*1650*/  LOP3.LUT R54, R62, R25, RZ, 0x3c, !PT ;  /* 0x000000193e367212 */ /* 0x000fe400078e3cff */
        /* <DEDUP_REMOVED lines=18> */
[----:B------:R-:W-:-:S02]  /*1780*/  LOP3.LUT R14, R14, R21, RZ, 0x3c, !PT ;  /* 0x000000150e0e7212 */ /* 0x000fc400078e3cff */
[----:B------:R-:W-:Y:S02]  /*1790*/  LOP3.LUT R15, R15, R20, RZ, 0x3c, !PT ;  /* 0x000000140f0f7212 */ /* 0x000fe400078e3cff */
[----:B------:R-:W-:Y:S02]  /*17a0*/  SHF.L.W.U32.HI R71, R50, 0x7, R51 ;  /* 0x0000000732477819 */ /* 0x000fe40000010e33 */
[----:B------:R-:W-:Y:S02]  /*17b0*/  SHF.L.W.U32.HI R70, R70, 0x1e, R55 ;  /* 0x0000001e46467819 */ /* 0x000fe40000010e37 */
[----:B------:R-:W-:Y:S02]  /*17c0*/  SHF.L.W.U32.HI R8, R8, 0x9, R49 ;  /* 0x0000000908087819 */ /* 0x000fe40000010e31 */
[----:B------:R-:W-:Y:S02]  /*17d0*/  SHF.L.W.U32.HI R13, R13, 0x2, R36 ;  /* 0x000000020d0d7819 */ /* 0x000fe40000010e24 */
[----:B------:R-:W-:-:S02]  /*17e0*/  SHF.L.W.U32.HI R44, R31, 0x17, R54 ;  /* 0x000000171f2c7819 */ /* 0x000fc40000010e36 */
[----:B------:R-:W-:Y:S02]  /*17f0*/  SHF.L.W.U32.HI R6, R54, 0x17, R31 ;  /* 0x0000001736067819 */ /* 0x000fe40000010e1f */
[-C--:B------:R-:W-:Y:S02]  /*1800*/  LOP3.LUT R61, R61, R66.reuse, RZ, 0x3c, !PT ;  /* 0x000000423d3d7212 */ /* 0x080fe400078e3cff */
[----:B------:R-:W-:Y:S02]  /*1810*/  LOP3.LUT R17, R17, R66, RZ, 0x3c, !PT ;  /* 0x0000004211117212 */ /* 0x000fe400078e3cff */
        /* <DEDUP_REMOVED lines=23> */
[----:B------:R-:W-:Y:S02]  /*1990*/  SHF.L.W.U32.HI R45, R56, 0xa, R57 ;  /* 0x0000000a382d7819 */ /* 0x000fe40000010e39 */
[----:B------:R-:W-:Y:S02]  /*19a0*/  LOP3.LUT R8, R8, R70, R13, 0xb4, !PT ;  /* 0x0000004608087212 */ /* 0x000fe400078eb40d */
[----:B------:R-:W-:Y:S02]  /*19b0*/  LOP3.LUT R6, R13, R6, R70, 0xb4, !PT ;  /* 0x000000060d067212 */ /* 0x000fe400078eb446 */
[----:B------:R-:W-:-:S02]  /*19c0*/  SHF.L.W.U32.HI R43, R37, 0xc, R42 ;  /* 0x0000000c252b7819 */ /* 0x000fc40000010e2a */
[----:B------:R-:W-:Y:S02]  /*19d0*/  SHF.L.W.U32.HI R57, R17, 0x8, R16 ;  /* 0x0000000811397819 */ /* 0x000fe40000010e10 */
[----:B------:R-:W-:Y:S02]  /*19e0*/  LOP3.LUT R58, R58, R21, RZ, 0x3c, !PT ;  /* 0x000000153a3a7212 */ /* 0x000fe400078e3cff */
[----:B------:R-:W-:Y:S02]  /*19f0*/  LOP3.LUT R59, R59, R20, RZ, 0x3c, !PT ;  /* 0x000000143b3b7212 */ /* 0x000fe400078e3cff */
[----:B------:R-:W-:Y:S02]  /*1a00*/  SHF.L.W.U32.HI R39, R47, 0xd, R46 ;  /* 0x0000000d2f277819 */ /* 0x000fe40000010e2e */
[----:B------:R-:W-:Y:S02]  /*1a10*/  SHF.L.W.U32.HI R29, R46, 0xd, R47 ;  /* 0x0000000d2e1d7819 */ /* 0x000fe40000010e2f */
[----:B------:R-:W-:-:S02]  /*1a20*/  LOP3.LUT R15, R48, R9, R44, 0xb4, !PT ;  /* 0x00000009300f7212 */ /* 0x000fc400078eb42c */
[----:B------:R-:W-:Y:S02]  /*1a30*/  LOP3.LUT R13, R44, R68, R9, 0xb4, !PT ;  /* 0x000000442c0d7212 */ /* 0x000fe400078eb409 */
[----:B------:R-:W-:Y:S02]  /*1a40*/  LOP3.LUT R7, R67, R44, R48, 0xb4, !PT ;  /* 0x0000002c43077212 */ /* 0x000fe400078eb430 */
[----:B------:R-:W-:Y:S02]  /*1a50*/  SHF.L.W.U32.HI R42, R42, 0xc, R37 ;  /* 0x0000000c2a2a7819 */ /* 0x000fe40000010e25 */
[----:B------:R-:W-:Y:S02]  /*1a60*/  SHF.L.W.U32.HI R32, R16, 0x8, R17 ;  /* 0x0000000810207819 */ /* 0x000fe40000010e11 */
[----:B------:R-:W-:Y:S02]  /*1a70*/  LOP3.LUT R11, R9, R67, R68, 0xb4, !PT ;  /* 0x00000043090b7212 */ /* 0x000fe400078eb444 */
[----:B------:R-:W-:-:S02]  /*1a80*/  LOP3.LUT R46, R54, R18, R69, 0xb4, !PT ;  /* 0x00000012362e7212 */ /* 0x000fc400078eb445 */
[----:B------:R-:W-:Y:S02]  /*1a90*/  LOP3.LUT R44, R69, R49, R18, 0xb4, !PT ;  /* 0x00000031452c7212 */ /* 0x000fe400078eb412 */
[----:B------:R-:W-:Y:S02]  /*1aa0*/  SHF.L.W.U32.HI R37, R60, 0x14, R61 ;  /* 0x000000143c257819 */ /* 0x000fe40000010e3d */
[----:B------:R-:W-:Y:S02]  /*1ab0*/  SHF.L.W.U32.HI R35, R30, 0x1c, R63 ;  /* 0x0000001c1e237819 */ /* 0x000fe40000010e3f */
[----:B------:R-:W-:Y:S02]  /*1ac0*/  LOP3.LUT R9, R68, R48, R67, 0xb4, !PT ;  /* 0x0000003044097212 */ /* 0x000fe400078eb443 */
[----:B------:R-:W-:Y:S02]  /*1ad0*/  LOP3.LUT R18, R18, R66, R49, 0xb4, !PT ;  /* 0x0000004212127212 */ /* 0x000fe400078eb431 */
[----:B------:R-:W-:-:S02]  /*1ae0*/  LOP3.LUT R16, R49, R54, R66, 0xb4, !PT ;  /* 0x0000003631107212 */ /* 0x000fc400078eb442 */
[----:B------:R-:W-:Y:S02]  /*1af0*/  SHF.L.W.U32.HI R61, R61, 0x14, R60 ;  /* 0x000000143d3d7819 */ /* 0x000fe40000010e3c */
[----:B------:R-:W-:Y:S02]  /*1b00*/  SHF.L.W.U32.HI R63, R63, 0x1c, R30 ;  /* 0x0000001c3f3f7819 */ /* 0x000fe40000010e1e */
[----:B------:R-:W-:Y:S02]  /*1b10*/  LOP3.LUT R48, R66, R69, R54, 0xb4, !PT ;  /* 0x0000004542307212 */ /* 0x000fe400078eb436 */
        /* <DEDUP_REMOVED lines=9> */
[----:B------:R-:W-:Y:S02]  /*1bb0*/  LOP3.LUT R59, R27, R55, R34, 0xb4, !PT ;  /* 0x000000371b3b7212 */ /* 0x000fe400078eb422 */
[----:B------:R-:W-:Y:S02]  /*1bc0*/  LOP3.LUT R57, R34, R32, R55, 0xb4, !PT ;  /* 0x0000002022397212 */ /* 0x000fe400078eb437 */
        /* <DEDUP_REMOVED lines=13> */
[----:B0-----:R-:W-:Y:S02]  /*1ca0*/  LOP3.LUT R31, R25, UR8, R42, 0x9c, !PT ;  /* 0x00000008191f7c12 */ /* 0x001fe4000f8e9c2a */
[----:B------:R-:W-:Y:S02]  /*1cb0*/  LOP3.LUT R35, R35, R30, R37, 0xb4, !PT ;  /* 0x0000001e23237212 */ /* 0x000fe400078eb425 */
[----:B------:R-:W-:-:S02]  /*1cc0*/  LOP3.LUT R37, R37, R39, R30, 0xb4, !PT ;  /* 0x0000002725257212 */ /* 0x000fc400078eb41e */
[----:B------:R-:W-:Y:S02]  /*1cd0*/  LOP3.LUT R39, R30, R28, R39, 0xb4, !PT ;  /* 0x0000001c1e277212 */ /* 0x000fe400078eb427 */
[-CC-:B------:R-:W-:Y:S02]  /*1ce0*/  LOP3.LUT R27, R24, R40.reuse, R21.reuse, 0x6, !PT ;  /* 0x00000028181b7212 */ /* 0x180fe400078e0615 */
[-C--:B------:R-:W-:Y:S02]  /*1cf0*/  LOP3.LUT R29, R42, R40.reuse, R21, 0x90, !PT ;  /* 0x000000282a1d7212 */ /* 0x080fe400078e9015 */
[----:B------:R-:W-:Y:S02]  /*1d00*/  SHF.L.W.U32.HI R30, R26, 0x15, R23 ;  /* 0x000000151a1e7819 */ /* 0x000fe40000010e17 */
[----:B------:R-:W-:Y:S02]  /*1d10*/  LOP3.LUT R40, R31, R40, R21, 0x96, !PT ;  /* 0x000000281f287212 */ /* 0x000fe400078e9615 */
[----:B------:R-:W-:-:S02]  /*1d20*/  SHF.L.W.U32.HI R23, R23, 0x15, R26 ;  /* 0x0000001517177819 */ /* 0x000fc40000010e1a */
[----:B------:R-:W-:Y:S02]  /*1d30*/  LOP3.LUT R21, R22, UR9, R43, 0x9c, !PT ;  /* 0x0000000916157c12 */ /* 0x000fe4000f8e9c2b */
[-CC-:B------:R-:W-:Y:S02]  /*1d40*/  LOP3.LUT R68, R33, R41.reuse, R20.reuse, 0x6, !PT ;  /* 0x0000002921447212 */ /* 0x180fe400078e0614 */
[----:B------:R-:W-:Y:S02]  /*1d50*/  LOP3.LUT R66, R43, R41, R20, 0x90, !PT ;  /* 0x000000292b427212 */ /* 0x000fe400078e9014 */
[----:B------:R-:W-:Y:S02]  /*1d60*/  LOP3.LUT R32, R24, R29, RZ, 0x3c, !PT ;  /* 0x0000001d18207212 */ /* 0x000fe400078e3cff */
[----:B------:R-:W-:Y:S02]  /*1d70*/  LOP3.LUT R42, R42, R30, R25, 0xb4, !PT ;  /* 0x0000001e2a2a7212 */ /* 0x000fe400078eb419 */
[----:B------:R-:W-:-:S02]  /*1d80*/  LOP3.LUT R28, R25, R24, R30, 0xb4, !PT ;  /* 0x00000018191c7212 */ /* 0x000fc400078eb41e */
[----:B------:R-:W-:Y:S02]  /*1d90*/  LOP3.LUT R29, R22, R33, R23, 0xb4, !PT ;  /* 0x00000021161d7212 */ /* 0x000fe400078eb417 */
[----:B------:R-:W-:Y:S02]  /*1da0*/  LOP3.LUT R41, R21, R41, R20, 0x96, !PT ;  /* 0x0000002915297212 */ /* 0x000fe400078e9614 */
[----:B------:R-:W-:Y:S02]  /*1db0*/  LOP3.LUT R30, R27, R30, RZ, 0x3c, !PT ;  /* 0x0000001e1b1e7212 */ /* 0x000fe400078e3cff */
[-C--:B------:R-:W-:Y:S02]  /*1dc0*/  LOP3.LUT R43, R43, R23.reuse, R22, 0xb4, !PT ;  /* 0x000000172b2b7212 */ /* 0x080fe400078eb416 */
[----:B------:R-:W-:Y:S02]  /*1dd0*/  LOP3.LUT R31, R68, R23, RZ, 0x3c, !PT ;  /* 0x00000017441f7212 */ /* 0x000fe400078e3cff */
[----:B------:R-:W-:Y:S01]  /*1de0*/  LOP3.LUT R33, R33, R66, RZ, 0x3c, !PT ;  /* 0x0000004221217212 */ /* 0x000fe200078e3cff */
[----:B------:R-:W-:Y:S06]  /*1df0*/  BRA.U UP0, `(.L_x_1) ;  /* 0xfffffff100ec7547 */ /* 0x000fec000b83ffff */
[----:B------:R-:W0:Y:S01]  /*1e00*/  LDC.64 R6, c[0x0][0x380] ;  /* 0x0000e000ff067b82 */ /* 0x000e220000000a00 */
[----:B------:R1:W-:Y:S04]  /*1e10*/  STS.128 [R4+0x50], R28 ;  /* 0x0000501c04007388 */ /* 0x0003e80000000c00 */
[----:B------:R1:W-:Y:S03]  /*1e20*/  STS.128 [R4+0x60], R32 ;  /* 0x0000602004007388 */ /* 0x0003e60000000c00 */
[----:B------:R-:W2:Y:S01]  /*1e30*/  LDC.64 R8, c[0x0][0x390] ;  /* 0x0000e400ff087b82 */ /* 0x000ea20000000a00 */
[----:B------:R1:W-:Y:S04]  /*1e40*/  STS.128 [R4+0x70], R36 ;  /* 0x0000702404007388 */ /* 0x0003e80000000c00 */
[----:B------:R1:W-:Y:S01]  /*1e50*/  STS.128 [R4+0x40], R40 ;  /* 0x0000402804007388 */ /* 0x0003e20000000c00 */
[----:B0-----:R-:W-:-:S02]  /*1e60*/  IMAD.WIDE.U32 R6, R0, 0x8, R6 ;  /* 0x0000000800067825 */ /* 0x001fc400078e0006 */
[----:B------:R-:W-:Y:S06]  /*1e70*/  BAR.SYNC.DEFER_BLOCKING 0x0 ;  /* 0x0000000000007b1d */ /* 0x000fec0000010000 */
[----:B------:R1:W5:Y:S01]  /*1e80*/  LDG.E.64 R10, desc[UR10][R6.64] ;  /* 0x0000000a060a7981 */ /* 0x000362000c1e1b00 */
[----:B------:R-:W-:Y:S01]  /*1e90*/  UIADD3 UR6, UPT, UPT, UR6, 0x2000, URZ ;  /* 0x0000200006067890 */ /* 0x000fe2000fffe0ff */
[----:B------:R-:W-:Y:S02]  /*1ea0*/  IMAD.SHL.U32 R0, R3, 0x20, RZ ;  /* 0x0000002003007824 */ /* 0x000fe400078e00ff */
[----:B------:R-:W-:Y:S01]  /*1eb0*/  IMAD.MOV.U32 R23, RZ, RZ, -0x7ee3623b ;  /* 0x811c9dc5ff177424 */ /* 0x000fe200078e00ff */
[----:B------:R-:W-:-:S02]  /*1ec0*/  ULEA UR6, UR7, UR6, 0x18 ;  /* 0x0000000607067291 */ /* 0x000fc4000f8ec0ff */
[----:B------:R-:W-:Y:S01]  /*1ed0*/  LOP3.LUT R0, R0, 0x1e0, RZ, 0xc0, !PT ;  /* 0x000001e000007812 */ /* 0x000fe200078ec0ff */
[----:B------:R-:W-:-:S04]  /*1ee0*/  UMOV UR7, 0x1 ;  /* 0x0000000100077882 */ /* 0x000fc80000000000 */
[----:B------:R-:W-:-:S04]  /*1ef0*/  VIADD R13, R0, UR6 ;  /* 0x00000006000d7c36 */ /* 0x000fc80008000000 */
[----:B-12---:R-:W-:-:S07]  /*1f00*/  IMAD R22, R2, 0x8, R13 ;  /* 0x0000000802167824 */ /* 0x006fce00078e020d */
.L_x_2:
[----:B------:R-:W-:-:S04]  /*1f10*/  UIADD3 UR4, UPT, UPT, UR7, -0x1, URZ ;  /* 0xffffffff07047890 */ /* 0x000fc8000fffe0ff */
[----:B------:R-:W-:Y:S02]  /*1f20*/  USHF.L.U32 UR5, UR4, 0x2, URZ ;  /* 0x0000000204057899 */ /* 0x000fe400080006ff */
[----:B------:R-:W-:Y:S02]  /*1f30*/  USHF.R.U32.HI UR4, URZ, 0x7, UR4 ;  /* 0x00000007ff047899 */ /* 0x000fe40008011604 */
[----:B------:R-:W-:Y:S02]  /*1f40*/  ULOP3.LUT UR5, UR5, 0x1f8, URZ, 0xc0, !UPT ;  /* 0x000001f805057892 */ /* 0x000fe4000f8ec0ff */
[----:B------:R-:W-:-:S07]  /*1f50*/  ULOP3.LUT UR4, UR4, 0x1f, URZ, 0xc0, !UPT ;  /* 0x0000001f04047892 */ /* 0x000fce000f8ec0ff */
[----:B------:R-:W0:Y:S02]  /*1f60*/  LDS R4, [R5+UR5] ;  /* 0x0000000505047984 */ /* 0x000e240008000800 */
[----:B0-----:R-:W-:-:S04]  /*1f70*/  SHF.L.W.U32.HI R4, R4, UR4, R4 ;  /* 0x0000000404047c19 */ /* 0x001fc80008010e04 */
[----:B------:R-:W-:-:S05]  /*1f80*/  LOP3.LUT R4, R4, R23, RZ, 0x3c, !PT ;  /* 0x0000001704047212 */ /* 0x000fca00078e3cff */
[----:B------:R-:W-:-:S04]  /*1f90*/  IMAD R4, R4, 0x1000193, RZ ;  /* 0x0100019304047824 */ /* 0x000fc800078e02ff */
[----:B------:R-:W-:-:S05]  /*1fa0*/  IMAD.HI.U32 R12, R4, -0x29d47efd, RZ ;  /* 0xd62b8103040c7827 */ /* 0x000fca00078e00ff */
[----:B------:R-:W-:-:S05]  /*1fb0*/  SHF.R.U32.HI R13, RZ, 0x1a, R12 ;  /* 0x0000001aff0d7819 */ /* 0x000fca000001160c */
[----:B------:R-:W-:-:S04]  /*1fc0*/  IMAD R13, R13, -0x4c7ffff, R4 ;  /* 0xfb3800010d0d7824 */ /* 0x000fc800078e0204 */
[----:B------:R-:W-:-:S04]  /*1fd0*/  IMAD R13, R13, 0x2, R2 ;  /* 0x000000020d0d7824 */ /* 0x000fc800078e0202 */
[----:B------:R-:W-:-:S06]  /*1fe0*/  IMAD.WIDE.U32 R20, R13, 0x8, R8 ;  /* 0x000000080d147825 */ /* 0x000fcc00078e0008 */
[----:B------:R-:W2:Y:S01]  /*1ff0*/  LDG.E.64.CONSTANT R20, desc[UR10][R20.64] ;  /* 0x0000000a14147981 */ /* 0x000ea2000c1e9b00 */
[----:B------:R-:W-:-:S04]  /*2000*/  USHF.L.U32 UR5, UR7, 0x2, URZ ;  /* 0x0000000207057899 */ /* 0x000fc800080006ff */
[----:B------:R-:W-:Y:S01]  /*2010*/  ULOP3.LUT UR5, UR5, 0x1fc, URZ, 0xc0, !UPT ;  /* 0x000001fc05057892 */ /* 0x000fe2000f8ec0ff */
[----:B--2---:R-:W-:Y:S01]  /*2020*/  STS.64 [R22], R20 ;  /* 0x0000001416007388 */ /* 0x004fe20000000a00 */
[----:B------:R-:W-:Y:S06]  /*2030*/  BAR.SYNC.DEFER_BLOCKING 0x0 ;  /* 0x0000000000007b1d */ /* 0x000fec0000010000 */
[----:B------:R-:W0:Y:S04]  /*2040*/  LDS.128 R16, [R0+UR6] ;  /* 0x0000000600107984 */ /* 0x000e280008000c00 */
[----:B------:R-:W1:Y:S01]  /*2050*/  LDS.128 R12, [R0+UR6+0x10] ;  /* 0x00001006000c7984 */ /* 0x000e620008000c00 */
[----:B0-----:R-:W-:-:S05]  /*2060*/  LOP3.LUT R16, R16, R23, RZ, 0x3c, !PT ;  /* 0x0000001710107212 */ /* 0x001fca00078e3cff */
[----:B------:R-:W-:-:S05]  /*2070*/  IMAD R16, R16, 0x1000193, RZ ;  /* 0x0100019310107824 */ /* 0x000fca00078e02ff */
[----:B------:R-:W-:-:S05]  /*2080*/  LOP3.LUT R16, R16, R17, RZ, 0x3c, !PT ;  /* 0x0000001110107212 */ /* 0x000fca00078e3cff */
[----:B------:R-:W-:Y:S02]  /*2090*/  IMAD R17, R16, 0x1000193, RZ ;  /* 0x0100019310117824 */ /* 0x000fe400078e02ff */
[----:B------:R-:W0:Y:S03]  /*20a0*/  LDS R16, [R5+UR5] ;  /* 0x0000000505107984 */ /* 0x000e260008000800 */
[----:B------:R-:W-:-:S05]  /*20b0*/  LOP3.LUT R17, R17, R18, RZ, 0x3c, !PT ;  /* 0x0000001211117212 */ /* 0x000fca00078e3cff */
[----:B------:R-:W-:-:S05]  /*20c0*/  IMAD R4, R17, 0x1000193, RZ ;  /* 0x0100019311047824 */ /* 0x000fca00078e02ff */
[----:B------:R-:W-:-:S05]  /*20d0*/  LOP3.LUT R4, R4, R19, RZ, 0x3c, !PT ;  /* 0x0000001304047212 */ /* 0x000fca00078e3cff */
[----:B------:R-:W-:-:S05]  /*20e0*/  IMAD R17, R4, 0x1000193, RZ ;  /* 0x0100019304117824 */ /* 0x000fca00078e02ff */
[----:B-1----:R-:W-:-:S05]  /*20f0*/  LOP3.LUT R12, R17, R12, RZ, 0x3c, !PT ;  /* 0x0000000c110c7212 */ /* 0x002fca00078e3cff */
[----:B------:R-:W-:-:S05]  /*2100*/  IMAD R12, R12, 0x1000193, RZ ;  /* 0x010001930c0c7824 */ /* 0x000fca00078e02ff */
[----:B------:R-:W-:-:S05]  /*2110*/  LOP3.LUT R12, R12, R13, RZ, 0x3c, !PT ;  /* 0x0000000d0c0c7212 */ /* 0x000fca00078e3cff */
[----:B------:R-:W-:Y:S01]  /*2120*/  IMAD R13, R12, 0x1000193, RZ ;  /* 0x010001930c0d7824 */ /* 0x000fe200078e02ff */
[----:B0-----:R-:W-:-:S04]  /*2130*/  SHF.L.W.U32.HI R16, R16, UR4, R16 ;  /* 0x0000000410107c19 */ /* 0x001fc80008010e10 */
[----:B------:R-:W-:-:S05]  /*2140*/  LOP3.LUT R13, R13, R14, RZ, 0x3c, !PT ;  /* 0x0000000e0d0d7212 */ /* 0x000fca00078e3cff */
[----:B------:R-:W-:-:S05]  /*2150*/  IMAD R4, R13, 0x1000193, RZ ;  /* 0x010001930d047824 */ /* 0x000fca00078e02ff */
[----:B------:R-:W-:-:S05]  /*2160*/  LOP3.LUT R4, R4, R15, RZ, 0x3c, !PT ;  /* 0x0000000f04047212 */ /* 0x000fca00078e3cff */
[----:B------:R-:W-:-:S05]  /*2170*/  IMAD R23, R4, 0x1000193, RZ ;  /* 0x0100019304177824 */ /* 0x000fca00078e02ff */
        /* <DEDUP_REMOVED lines=8> */
[----:B-----5:R-:W-:Y:S01]  /*2200*/  LOP3.LUT R10, R20, R10, RZ, 0x3c, !PT ;  /* 0x0000000a140a7212 */ /* 0x020fe200078e3cff */
[----:B------:R-:W-:Y:S01]  /*2210*/  UIADD3 UR7, UPT, UPT, UR7, 0x2, URZ ;  /* 0x0000000207077890 */ /* 0x000fe2000fffe0ff */
[----:B------:R-:W-:-:S03]  /*2220*/  LOP3.LUT R21, R21, R11, RZ, 0x3c, !PT ;  /* 0x0000000b15157212 */ /* 0x000fc600078e3cff */
[----:B------:R-:W-:Y:S01]  /*2230*/  IMAD R11, R10, 0x1000193, RZ ;  /* 0x010001930a0b7824 */ /* 0x000fe200078e02ff */
[----:B------:R-:W-:Y:S01]  /*2240*/  UISETP.NE.AND UP0, UPT, UR7, 0x1001, UPT ;  /* 0x000010010700788c */ /* 0x000fe2000bf05270 */
[----:B--2---:R-:W-:Y:S03]  /*2250*/  STS.64 [R22], R24 ;  /* 0x0000001816007388 */ /* 0x004fe60000000a00 */
[----:B------:R-:W-:Y:S01]  /*2260*/  LOP3.LUT R11, R24, R11, RZ, 0x3c, !PT ;  /* 0x0000000b180b7212 */ /* 0x000fe200078e3cff */
[----:B------:R-:W-:Y:S06]  /*2270*/  BAR.SYNC.DEFER_BLOCKING 0x0 ;  /* 0x0000000000007b1d */ /* 0x000fec0000010000 */
[----:B------:R-:W0:Y:S04]  /*2280*/  LDS.128 R16, [R0+UR6] ;  /* 0x0000000600107984 */ /* 0x000e280008000c00 */
[----:B------:R-:W1:Y:S01]  /*2290*/  LDS.128 R12, [R0+UR6+0x10] ;  /* 0x00001006000c7984 */ /* 0x000e620008000c00 */
[----:B0-----:R-:W-:-:S05]  /*22a0*/  LOP3.LUT R16, R16, R23, RZ, 0x3c, !PT ;  /* 0x0000001710107212 */ /* 0x001fca00078e3cff */
[----:B------:R-:W-:-:S05]  /*22b0*/  IMAD R16, R16, 0x1000193, RZ ;  /* 0x0100019310107824 */ /* 0x000fca00078e02ff */
[----:B------:R-:W-:-:S05]  /*22c0*/  LOP3.LUT R16, R16, R17, RZ, 0x3c, !PT ;  /* 0x0000001110107212 */ /* 0x000fca00078e3cff */
[----:B------:R-:W-:-:S05]  /*22d0*/  IMAD R17, R16, 0x1000193, RZ ;  /* 0x0100019310117824 */ /* 0x000fca00078e02ff */
[----:B------:R-:W-:-:S05]  /*22e0*/  LOP3.LUT R17, R17, R18, RZ, 0x3c, !PT ;  /* 0x0000001211117212 */ /* 0x000fca00078e3cff */
[----:B------:R-:W-:-:S05]  /*22f0*/  IMAD R4, R17, 0x1000193, RZ ;  /* 0x0100019311047824 */ /* 0x000fca00078e02ff */
[----:B------:R-:W-:-:S05]  /*2300*/  LOP3.LUT R4, R4, R19, RZ, 0x3c, !PT ;  /* 0x0000001304047212 */ /* 0x000fca00078e3cff */
[----:B------:R-:W-:Y:S02]  /*2310*/  IMAD R17, R4, 0x1000193, RZ ;  /* 0x0100019304117824 */ /* 0x000fe400078e02ff */
[----:B------:R-:W-:-:S03]  /*2320*/  IMAD R4, R21, 0x1000193, RZ ;  /* 0x0100019315047824 */ /* 0x000fc600078e02ff */
[----:B-1----:R-:W-:Y:S02]  /*2330*/  LOP3.LUT R12, R17, R12, RZ, 0x3c, !PT ;  /* 0x0000000c110c7212 */ /* 0x002fe400078e3cff */
[----:B------:R-:W-:-:S03]  /*2340*/  LOP3.LUT R4, R25, R4, RZ, 0x3c, !PT ;  /* 0x0000000419047212 */ /* 0x000fc600078e3cff */
[----:B------:R-:W-:-:S05]  /*2350*/  IMAD R12, R12, 0x1000193, RZ ;  /* 0x010001930c0c7824 */ /* 0x000fca00078e02ff */
[----:B------:R-:W-:-:S05]  /*2360*/  LOP3.LUT R12, R12, R13, RZ, 0x3c, !PT ;  /* 0x0000000d0c0c7212 */ /* 0x000fca00078e3cff */
[----:B------:R-:W-:-:S05]  /*2370*/  IMAD R13, R12, 0x1000193, RZ ;  /* 0x010001930c0d7824 */ /* 0x000fca00078e02ff */
[----:B------:R-:W-:-:S05]  /*2380*/  LOP3.LUT R13, R13, R14, RZ, 0x3c, !PT ;  /* 0x0000000e0d0d7212 */ /* 0x000fca00078e3cff */
[----:B------:R-:W-:-:S05]  /*2390*/  IMAD R10, R13, 0x1000193, RZ ;  /* 0x010001930d0a7824 */ /* 0x000fca00078e02ff */
[----:B------:R-:W-:Y:S01]  /*23a0*/  LOP3.LUT R15, R10, R15, RZ, 0x3c, !PT ;  /* 0x0000000f0a0f7212 */ /* 0x000fe200078e3cff */
[----:B------:R-:W-:Y:S02]  /*23b0*/  IMAD R10, R11, 0x1000193, RZ ;  /* 0x010001930b0a7824 */ /* 0x000fe400078e02ff */
[----:B------:R-:W-:Y:S02]  /*23c0*/  IMAD R11, R4, 0x1000193, RZ ;  /* 0x01000193040b7824 */ /* 0x000fe400078e02ff */
[----:B------:R-:W-:Y:S01]  /*23d0*/  IMAD R23, R15, 0x1000193, RZ ;  /* 0x010001930f177824 */ /* 0x000fe200078e02ff */
[----:B------:R-:W-:Y:S06]  /*23e0*/  BRA.U UP0, `(.L_x_2) ;  /* 0xfffffff900c87547 */ /* 0x000fec000b83ffff */
[----:B------:R-:W0:Y:S01]  /*23f0*/  LDCU UR4, c[0x0][0x3a8] ;  /* 0x00007500ff0477ac */ /* 0x000e220008000800 */
[----:B------:R1:W-:Y:S01]  /*2400*/  STG.E.64 desc[UR10][R6.64], R10 ;  /* 0x0000000a06007986 */ /* 0x0003e2000c101b0a */
[----:B0-----:R-:W-:-:S04]  /*2410*/  ISETP.GT.U32.AND P0, PT, R11, UR4, PT ;  /* 0x000000040b007c0c */ /* 0x001fc8000bf04070 */
[----:B------:R-:W-:-:S13]  /*2420*/  ISETP.NE.OR P0, PT, R2, 0x3, P0 ;  /* 0x000000030200780c */ /* 0x000fda0000705670 */
[----:B-1----:R-:W-:Y:S05]  /*2430*/  @P0 EXIT ;  /* 0x000000000000094d */ /* 0x002fea0003800000 */
[----:B------:R-:W0:Y:S01]  /*2440*/  S2R R7, SR_LANEID ;  /* 0x0000000000077919 */ /* 0x000e220000000000 */
[----:B------:R-:W-:Y:S01]  /*2450*/  VOTEU.ANY UR4, UPT, PT ;  /* 0x0000000000047886 */ /* 0x000fe200038e0100 */
[----:B------:R-:W1:Y:S01]  /*2460*/  LDC.64 R4, c[0x0][0x3a0] ;  /* 0x0000e800ff047b82 */ /* 0x000e620000000a00 */
[----:B------:R-:W0:Y:S08]  /*2470*/  FLO.U32 R0, UR4 ;  /* 0x0000000400007d00 */ /* 0x000e3000080e0000 */
[----:B------:R-:W1:Y:S01]  /*2480*/  POPC R11, UR4 ;  /* 0x00000004000b7d09 */ /* 0x000e620008000000 */
[----:B0-----:R-:W-:Y:S01]  /*2490*/  ISETP.EQ.U32.AND P0, PT, R0, R7, PT ;  /* 0x000000070000720c */ /* 0x001fe20003f02070 */
[----:B------:R-:W0:Y:S01]  /*24a0*/  S2R R2, SR_LTMASK ;  /* 0x0000000000027919 */ /* 0x000e220000003900 */
[----:B------:R-:W2:Y:S11]  /*24b0*/  LDC.64 R6, c[0x0][0x3a0] ;  /* 0x0000e800ff067b82 */ /* 0x000eb60000000a00 */
[----:B-1----:R-:W3:Y:S01]  /*24c0*/  @P0 ATOMG.E.ADD.STRONG.GPU PT, R5, desc[UR10][R4.64], R11 ;  /* 0x8000000b040509a8 */ /* 0x002ee200081ef10a */
[----:B0-----:R-:W-:-:S06]  /*24d0*/  LOP3.LUT R2, R2, UR4, RZ, 0xc0, !PT ;  /* 0x0000000402027c12 */ /* 0x001fcc000f8ec0ff */
[----:B------:R-:W0:Y:S01]  /*24e0*/  POPC R2, R2 ;  /* 0x0000000200027309 */ /* 0x000e220000000000 */
[----:B---3--:R-:W0:Y:S02]  /*24f0*/  SHFL.IDX PT, R9, R5, R0, 0x1f ;  /* 0x00001f0005097589 */ /* 0x008e2400000e0000 */
[----:B0-----:R-:W-:-:S04]  /*2500*/  IMAD.IADD R9, R9, 0x1, R2 ;  /* 0x0000000109097824 */ /* 0x001fc800078e0202 */
[----:B--2---:R-:W-:-:S05]  /*2510*/  IMAD.WIDE R6, R9, 0x4, R6 ;  /* 0x0000000409067825 */ /* 0x004fca00078e0206 */
[----:B------:R-:W-:Y:S01]  /*2520*/  STG.E desc[UR10][R6.64+0x4], R3 ;  /* 0x0000040306007986 */ /* 0x000fe2000c10190a */
[----:B------:R-:W-:Y:S05]  /*2530*/  EXIT ;  /* 0x000000000000794d */ /* 0x000fea0003800000 */
.L_x_3:
[----:B------:R-:W-:-:S00]  /*2540*/  BRA `(.L_x_3) ;  /* 0xfffffffc00fc7947 */ /* 0x000fc0000383ffff */
[----:B------:R-:W-:-:S00]  /*2550*/  NOP ;  /* 0x0000000000007918 */ /* 0x000fc00000000000 */
        /* <DEDUP_REMOVED lines=10> */
.L_x_8:


//--------------------- .text._Z15cu_sha3_512_256Pjjj --------------------------
	.section	.text._Z15cu_sha3_512_256Pjjj,"ax",@progbits
	.align	128
        .global         _Z15cu_sha3_512_256Pjjj
        .type           _Z15cu_sha3_512_256Pjjj,@function
        .size           _Z15cu_sha3_512_256Pjjj,(.L_x_9 - _Z15cu_sha3_512_256Pjjj)
        .other          _Z15cu_sha3_512_256Pjjj,@"STO_CUDA_ENTRY STV_DEFAULT"
_Z15cu_sha3_512_256Pjjj:
.text._Z15cu_sha3_512_256Pjjj:
[----:B------:R-:W-:Y:S01]  /*0000*/  LDC R1, c[0x0][0x37c] ;  /* 0x0000df00ff017b82 */ /* 0x000fe20000000800 */
[----:B------:R-:W0:Y:S01]  /*0010*/  LDCU.64 UR4, c[0x3][0x100] ;  /* 0x00c02000ff0477ac */ /* 0x000e220008000a00 */
[----:B------:R-:W1:Y:S01]  /*0020*/  S2R R11, SR_CTAID.X ;  /* 0x00000000000b7919 */ /* 0x000e620000002500 */
[----:B------:R-:W-:Y:S01]  /*0030*/  IMAD.MOV.U32 R13, RZ, RZ, 0x6 ;  /* 0x00000006ff0d7424 */ /* 0x000fe200078e00ff */
[----:B------:R-:W-:Y:S01]  /*0040*/  CS2R R44, SRZ ;  /* 0x00000000002c7805 */ /* 0x000fe2000001ff00 */
[----:B------:R-:W2:Y:S01]  /*0050*/  LDCU.64 UR6, c[0x3][0xf8] ;  /* 0x00c01f00ff0677ac */ /* 0x000ea20008000a00 */
[----:B------:R-:W1:Y:S01]  /*0060*/  S2R R12, SR_TID.X ;  /* 0x00000000000c7919 */ /* 0x000e620000002100 */
[----:B------:R-:W-:Y:S01]  /*0070*/  IMAD.MOV.U32 R47, RZ, RZ, -0x80000000 ;  /* 0x80000000ff2f7424 */ /* 0x000fe200078e00ff */
[----:B------:R-:W-:Y:S01]  /*0080*/  CS2R R2, SRZ ;  /* 0x0000000000027805 */ /* 0x000fe2000001ff00 */
[----:B------:R-:W3:Y:S01]  /*0090*/  LDCU.64 UR10, c[0x3][0xf0] ;  /* 0x00c01e00ff0a77ac */ /* 0x000ee20008000a00 */
[----:B------:R-:W-:Y:S01]  /*00a0*/  IMAD.MOV.U32 R22, RZ, RZ, RZ ;  /* 0x000000ffff167224 */ /* 0x000fe200078e00ff */
[----:B------:R-:W-:-:S02]  /*00b0*/  CS2R R6, SRZ ;  /* 0x0000000000067805 */ /* 0x000fc4000001ff00 */
[----:B------:R-:W-:Y:S01]  /*00c0*/  CS2R R4, SRZ ;  /* 0x0000000000047805 */ /* 0x000fe2000001ff00 */
[----:B------:R-:W4:Y:S01]  /*00d0*/  LDCU.64 UR12, c[0x3][0xe8] ;  /* 0x00c01d00ff0c77ac */ /* 0x000f220008000a00 */
[----:B------:R-:W-:Y:S02]  /*00e0*/  CS2R R8, SRZ ;  /* 0x0000000000087805 */ /* 0x000fe4000001ff00 */
[----:B------:R-:W-:Y:S01]  /*00f0*/  CS2R R58, SRZ ;  /* 0x00000000003a7805 */ /* 0x000fe2000001ff00 */
[----:B------:R-:W-:Y:S01]  /*0100*/  IMAD.MOV.U32 R67, RZ, RZ, RZ ;  /* 0x000000ffff437224 */ /* 0x000fe200078e00ff */
[----:B------:R-:W5:Y:S01]  /*0110*/  LDCU.64 UR14, c[0x3][0xe0] ;  /* 0x00c01c00ff0e77ac */ /* 0x000f620008000a00 */
[----:B------:R-:W-:Y:S01]  /*0120*/  CS2R R42, SRZ ;  /* 0x00000000002a7805 */ /* 0x000fe2000001ff00 */
[----:B0-----:R-:W-:Y:S01]  /*0130*/  IMAD.U32 R53, RZ, RZ, UR4 ;  /* 0x00000004ff357e24 */ /* 0x001fe2000f8e00ff */
[----:B------:R-:W1:Y:S01]  /*0140*/  LDCU UR4, c[0x0][0x360] ;  /* 0x00006c00ff0477ac */ /* 0x000e620008000800 */
[----:B------:R-:W-:-:S02]  /*0150*/  IMAD.U32 R52, RZ, RZ, UR5 ;  /* 0x00000005ff347e24 */ /* 0x000fc4000f8e00ff */
[----:B--2---:R-:W-:Y:S01]  /*0160*/  IMAD.U32 R37, RZ, RZ, UR6 ;  /* 0x00000006ff257e24 */ /* 0x004fe2000f8e00ff */
[----:B------:R-:W0:Y:S01]  /*0170*/  LDCU UR6, c[0x0][0x388] ;  /* 0x00007100ff0677ac */ /* 0x000e220008000800 */
[----:B------:R-:W-:Y:S02]  /*0180*/  IMAD.U32 R57, RZ, RZ, UR7 ;  /* 0x00000007ff397e24 */ /* 0x000fe4000f8e00ff */
[----:B---3--:R-:W-:Y:S01]  /*0190*/  IMAD.U32 R50, RZ, RZ, UR11 ;  /* 0x0000000bff327e24 */ /* 0x008fe2000f8e00ff */
[----:B------:R-:W2:Y:S01]  /*01a0*/  LDCU.64 UR16, c[0x3][0xc0] ;  /* 0x00c01800ff1077ac */ /* 0x000ea20008000a00 */
[----:B------:R-:W-:Y:S02]  /*01b0*/  IMAD.U32 R29, RZ, RZ, UR10 ;  /* 0x0000000aff1d7e24 */ /* 0x000fe4000f8e00ff */
[----:B----4-:R-:W-:Y:S01]  /*01c0*/  IMAD.U32 R31, RZ, RZ, UR13 ;  /* 0x0000000dff1f7e24 */ /* 0x010fe2000f8e00ff */
[----:B------:R-:W3:Y:S01]  /*01d0*/  LDCU.64 UR10, c[0x3][0xd8] ;  /* 0x00c01b00ff0a77ac */ /* 0x000ee20008000a00 */
[----:B------:R-:W-:-:S02]  /*01e0*/  IMAD.U32 R28, RZ, RZ, UR12 ;  /* 0x0000000cff1c7e24 */ /* 0x000fc4000f8e00ff */
[----:B-----5:R-:W-:Y:S01]  /*01f0*/  IMAD.U32 R54, RZ, RZ, UR15 ;  /* 0x0000000fff367e24 */ /* 0x020fe2000f8e00ff */
[----:B------:R-:W4:Y:S01]  /*0200*/  LDCU.64 UR12, c[0x3][0xd0] ;  /* 0x00c01a00ff0c77ac */ /* 0x000f220008000a00 */
[----:B------:R-:W-:Y:S02]  /*0210*/  IMAD.U32 R32, RZ, RZ, UR14 ;  /* 0x0000000eff207e24 */ /* 0x000fe4000f8e00ff */
[----:B-1----:R-:W-:Y:S01]  /*0220*/  IMAD R51, R11, UR4, R12 ;  /* 0x000000040b337c24 */ /* 0x002fe2000f8e020c */
[----:B------:R-:W1:Y:S01]  /*0230*/  LDCU.64 UR14, c[0x3][0xc8] ;  /* 0x00c01900ff0e77ac */ /* 0x000e620008000a00 */
[----:B------:R-:W-:Y:S02]  /*0240*/  IMAD.MOV.U32 R18, RZ, RZ, RZ ;  /* 0x000000ffff127224 */ /* 0x000fe400078e00ff */
[----:B------:R-:W-:Y:S01]  /*0250*/  IMAD.MOV.U32 R41, RZ, RZ, RZ ;  /* 0x000000ffff297224 */ /* 0x000fe200078e00ff */
[----:B------:R-:W5:Y:S01]  /*0260*/  LDCU UR5, c[0x0][0x38c] ;  /* 0x00007180ff0577ac */ /* 0x000f620008000800 */
[----:B------:R-:W-:-:S02]  /*0270*/  IMAD.MOV.U32 R46, RZ, RZ, RZ ;  /* 0x000000ffff2e7224 */ /* 0x000fc400078e00ff */
[----:B------:R-:W-:Y:S01]  /*0280*/  IMAD.MOV.U32 R0, RZ, RZ, RZ ;  /* 0x000000ffff007224 */ /* 0x000fe200078e00ff */
[----:B------:R-:W1:Y:S01]  /*0290*/  LDCU.64 UR8, c[0x0][0x358] ;  /* 0x00006b00ff0877ac */ /* 0x000e620008000a00 */
[----:B------:R-:W-:Y:S02]  /*02a0*/  IMAD.MOV.U32 R36, RZ, RZ, RZ ;  /* 0x000000ffff247224 */ /* 0x000fe400078e00ff */
[----:B------:R-:W-:Y:S01]  /*02b0*/  IMAD.MOV.U32 R38, RZ, RZ, RZ ;  /* 0x000000ffff267224 */ /* 0x000fe200078e00ff */
[----:B------:R-:W-:Y:S01]  /*02c0*/  UMOV UR4, URZ ;  /* 0x000000ff00047c82 */ /* 0x000fe20008000000 */
[----:B------:R-:W-:Y:S02]  /*02d0*/  IMAD.MOV.U32 R61, RZ, RZ, RZ ;  /* 0x000000ffff3d7224 */ /* 0x000fe400078e00ff */
[----:B------:R-:W-:Y:S02]  /*02e0*/  IMAD.MOV.U32 R10, RZ, RZ, RZ ;  /* 0x000000ffff0a7224 */ /* 0x000fe400078e00ff */
[----:B------:R-:W-:-:S02]  /*02f0*/  IMAD.MOV.U32 R65, RZ, RZ, RZ ;  /* 0x000000ffff417224 */ /* 0x000fc400078e00ff */
[----:B------:R-:W-:Y:S02]  /*0300*/  IMAD.MOV.U32 R30, RZ, RZ, RZ ;  /* 0x000000ffff1e7224 */ /* 0x000fe400078e00ff */
[----:B------:R-:W-:Y:S02]  /*0310*/  IMAD.MOV.U32 R63, RZ, RZ, RZ ;  /* 0x000000ffff3f7224 */ /* 0x000fe400078e00ff */
[----:B------:R-:W-:Y:S02]  /*0320*/  IMAD.MOV.U32 R48, RZ, RZ, RZ ;  /* 0x000000ffff307224 */ /* 0x000fe400078e00ff */
[----:B0-----:R-:W-:Y:S02]  /*0330*/  IMAD.U32 R49, RZ, RZ, UR6 ;  /* 0x00000006ff317e24 */ /* 0x001fe4000f8e00ff */
[----:B---3--:R-:W-:Y:S02]  /*0340*/  IMAD.U32 R17, RZ, RZ, UR11 ;  /* 0x0000000bff117e24 */ /* 0x008fe4000f8e00ff */
[----:B------:R-:W-:-:S02]  /*0350*/  IMAD.U32 R16, RZ, RZ, UR10 ;  /* 0x0000000aff107e24 */ /* 0x000fc4000f8e00ff */
[----:B----4-:R-:W-:Y:S02]  /*0360*/  IMAD.U32 R27, RZ, RZ, UR13 ;  /* 0x0000000dff1b7e24 */ /* 0x010fe4000f8e00ff */
[----:B------:R-:W-:Y:S02]  /*0370*/  IMAD.U32 R26, RZ, RZ, UR12 ;  /* 0x0000000cff1a7e24 */ /* 0x000fe4000f8e00ff */
[----:B-1----:R-:W-:Y:S02]  /*0380*/  IMAD.U32 R25, RZ, RZ, UR15 ;  /* 0x0000000fff197e24 */ /* 0x002fe4000f8e00ff */
[----:B------:R-:W-:Y:S02]  /*0390*/  IMAD.U32 R24, RZ, RZ, UR14 ;  /* 0x0000000eff187e24 */ /* 0x000fe4000f8e00ff */
[----:B--2---:R-:W-:Y:S02]  /*03a0*/  IMAD.U32 R35, RZ, RZ, UR17 ;  /* 0x00000011ff237e24 */ /* 0x004fe4000f8e00ff */
[----:B------:R-:W-:-:S02]  /*03b0*/  IMAD.U32 R34, RZ, RZ, UR16 ;  /* 0x00000010ff227e24 */ /* 0x000fc4000f8e00ff */
[----:B-----5:R-:W-:Y:S01]  /*03c0*/  VIADD R51, R51, UR5 ;  /* 0x0000000533337c36 */ /* 0x020fe20008000000 */
[----:B------:R-:W-:-:S06]  /*03d0*/  UMOV UR5, URZ ;  /* 0x000000ff00057c82 */ /* 0x000fcc0008000000 */
.L_x_4:
[----:B------:R-:W-:Y:S01]  /*03e0*/  LOP3.LUT R12, R24, R29, R65, 0x96, !PT ;  /* 0x0000001d180c7212 */ /* 0x000fe200078e9641 */
        /* <DEDUP_REMOVED lines=10> */
[----:B------:R-:W-:Y:S02]  /*0490*/  LOP3.LUT R15, R36, R54, R51, 0x96, !PT ;  /* 0x00000036240f7212 */ /* 0x000fe400078e9633 */
[----:B------:R-:W-:Y:S02]  /*04a0*/  LOP3.LUT R60, R6, R60, R43, 0x96, !PT ;  /* 0x0000003c063c7212 */ /* 0x000fe400078e962b */
[----:B------:R-:W-:Y:S02]  /*04b0*/  LOP3.LUT R23, R2, R23, R59, 0x96, !PT ;  /* 0x0000001702177212 */ /* 0x000fe400078e963b */
[----:B------:R-:W-:Y:S02]  /*04c0*/  LOP3.LUT R14, R22, R14, R67, 0x96, !PT ;  /* 0x0000000e160e7212 */ /* 0x000fe400078e9643 */
[----:B------:R-:W-:-:S02]  /*04d0*/  SHF.L.W.U32.HI R21, R20, 0x1, R19 ;  /* 0x0000000114157819 */ /* 0x000fc40000010e13 */
[----:B------:R-:W-:Y:S02]  /*04e0*/  LOP3.LUT R33, R45, R15, R58, 0x96, !PT ;  /* 0x0000000f2d217212 */ /* 0x000fe400078e963a */
[----:B------:R-:W-:Y:S02]  /*04f0*/  SHF.L.W.U32.HI R40, R19, 0x1, R20 ;  /* 0x0000000113287819 */ /* 0x000fe40000010e14 */
[----:B------:R-:W-:Y:S02]  /*0500*/  SHF.L.W.U32.HI R56, R23, 0x1, R60 ;  /* 0x0000000117387819 */ /* 0x000fe40000010e3c */
[C---:B------:R-:W-:Y:S02]  /*0510*/  LOP3.LUT R15, R14.reuse, R21, RZ, 0x3c, !PT ;  /* 0x000000150e0f7212 */ /* 0x040fe400078e3cff */
[----:B------:R-:W-:Y:S02]  /*0520*/  SHF.L.W.U32.HI R21, R14, 0x1, R33 ;  /* 0x000000010e157819 */ /* 0x000fe40000010e21 */
[----:B------:R-:W-:-:S02]  /*0530*/  SHF.L.W.U32.HI R12, R33, 0x1, R14 ;  /* 0x00000001210c7819 */ /* 0x000fc40000010e0e */
[----:B------:R-:W-:Y:S02]  /*0540*/  LOP3.LUT R14, R33, R40, RZ, 0x3c, !PT ;  /* 0x00000028210e7212 */ /* 0x000fe400078e3cff */
[----:B------:R-:W-:Y:S02]  /*0550*/  LOP3.LUT R40, R56, R19, RZ, 0x3c, !PT ;  /* 0x0000001338287212 */ /* 0x000fe400078e3cff */
[----:B------:R-:W-:Y:S02]  /*0560*/  LOP3.LUT R56, R34, R28, R13, 0x96, !PT ;  /* 0x0000001c22387212 */ /* 0x000fe400078e960d */
[----:B------:R-:W-:Y:S02]  /*0570*/  LOP3.LUT R69, R35, R31, R10, 0x96, !PT ;  /* 0x0000001f23457212 */ /* 0x000fe400078e960a */
[----:B------:R-:W-:Y:S02]  /*0580*/  SHF.L.W.U32.HI R19, R60, 0x1, R23 ;  /* 0x000000013c137819 */ /* 0x000fe40000010e17 */
[----:B------:R-:W-:-:S02]  /*0590*/  LOP3.LUT R56, R9, R56, R0, 0x96, !PT ;  /* 0x0000003809387212 */ /* 0x000fc400078e9600 */
[----:B------:R-:W-:Y:S02]  /*05a0*/  LOP3.LUT R69, R5, R69, R46, 0x96, !PT ;  /* 0x0000004505457212 */ /* 0x000fe400078e962e */
[----:B------:R-:W-:Y:S02]  /*05b0*/  LOP3.LUT R20, R19, R20, RZ, 0x3c, !PT ;  /* 0x0000001413147212 */ /* 0x000fe400078e3cff */
[----:B------:R-:W-:Y:S02]  /*05c0*/  SHF.L.W.U32.HI R19, R69, 0x1, R56 ;  /* 0x0000000145137819 */ /* 0x000fe40000010e38 */
[----:B------:R-:W-:Y:S02]  /*05d0*/  LOP3.LUT R33, R26, R37, R63, 0x96, !PT ;  /* 0x000000251a217212 */ /* 0x000fe400078e963f */
[----:B------:R-:W-:Y:S02]  /*05e0*/  LOP3.LUT R19, R60, R19, RZ, 0x3c, !PT ;  /* 0x000000133c137212 */ /* 0x000fe400078e3cff */
[----:B------:R-:W-:-:S02]  /*05f0*/  LOP3.LUT R60, R27, R57, R48, 0x96, !PT ;  /* 0x000000391b3c7212 */ /* 0x000fc400078e9630 */
[----:B------:R-:W-:Y:S02]  /*0600*/  LOP3.LUT R33, R7, R33, R18, 0x96, !PT ;  /* 0x0000002107217212 */ /* 0x000fe400078e9612 */
[----:B------:R-:W-:Y:S02]  /*0610*/  LOP3.LUT R60, R3, R60, R44, 0x96, !PT ;  /* 0x0000003c033c7212 */ /* 0x000fe400078e962c */
[----:B------:R-:W-:Y:S02]  /*0620*/  SHF.L.W.U32.HI R62, R56, 0x1, R69 ;  /* 0x00000001383e7819 */ /* 0x000fe40000010e45 */
[----:B------:R-:W-:Y:S02]  /*0630*/  SHF.L.W.U32.HI R39, R60, 0x1, R33 ;  /* 0x000000013c277819 */ /* 0x000fe40000010e21 */
[----:B------:R-:W-:Y:S02]  /*0640*/  LOP3.LUT R23, R23, R62, RZ, 0x3c, !PT ;  /* 0x0000003e17177212 */ /* 0x000fe400078e3cff */
[----:B------:R-:W-:-:S02]  /*0650*/  SHF.L.W.U32.HI R62, R33, 0x1, R60 ;  /* 0x00000001213e7819 */ /* 0x000fc40000010e3c */
[----:B------:R-:W-:Y:S02]  /*0660*/  LOP3.LUT R56, R39, R56, RZ, 0x3c, !PT ;  /* 0x0000003827387212 */ /* 0x000fe400078e3cff */
[----:B------:R-:W-:Y:S02]  /*0670*/  LOP3.LUT R69, R62, R69, RZ, 0x3c, !PT ;  /* 0x000000453e457212 */ /* 0x000fe400078e3cff */
[----:B------:R-:W-:Y:S02]  /*0680*/  LOP3.LUT R12, R12, R33, RZ, 0x3c, !PT ;  /* 0x000000210c0c7212 */ /* 0x000fe400078e3cff */
[----:B------:R-:W-:Y:S02]  /*0690*/  LOP3.LUT R21, R21, R60, RZ, 0x3c, !PT ;  /* 0x0000003c15157212 */ /* 0x000fe400078e3cff */
[C---:B------:R-:W-:Y:S02]  /*06a0*/  LOP3.LUT R32, R19.reuse, R32, RZ, 0x3c, !PT ;  /* 0x0000002013207212 */ /* 0x040fe400078e3cff */
[----:B------:R-:W-:-:S02]  /*06b0*/  LOP3.LUT R49, R19, R49, RZ, 0x3c, !PT ;  /* 0x0000003113317212 */ /* 0x000fc400078e3cff */
[C---:B------:R-:W-:Y:S02]  /*06c0*/  LOP3.LUT R55, R19.reuse, R38, RZ, 0x3c, !PT ;  /* 0x0000002613377212 */ /* 0x040fe400078e3cff */
[C---:B------:R-:W-:Y:S02]  /*06d0*/  LOP3.LUT R33, R19.reuse, R67, RZ, 0x3c, !PT ;  /* 0x0000004313217212 */ /* 0x040fe400078e3cff */
[----:B------:R-:W-:Y:S02]  /*06e0*/  LOP3.LUT R19, R19, R22, RZ, 0x3c, !PT ;  /* 0x0000001613137212 */ /* 0x000fe400078e3cff */
[C---:B------:R-:W-:Y:S02]  /*06f0*/  LOP3.LUT R60, R23.reuse, R36, RZ, 0x3c, !PT ;  /* 0x00000024173c7212 */ /* 0x040fe400078e3cff */
[----:B------:R-:W-:Y:S02]  /*0700*/  LOP3.LUT R38, R56, R24, RZ, 0x3c, !PT ;  /* 0x0000001838267212 */ /* 0x000fe400078e3cff */
[----:B------:R-:W-:-:S02]  /*0710*/  LOP3.LUT R22, R23, R51, RZ, 0x3c, !PT ;  /* 0x0000003317167212 */ /* 0x000fc400078e3cff */
[C---:B------:R-:W-:Y:S02]  /*0720*/  LOP3.LUT R36, R23.reuse, R58, RZ, 0x3c, !PT ;  /* 0x0000003a17247212 */ /* 0x040fe400078e3cff */
[C---:B------:R-:W-:Y:S02]  /*0730*/  LOP3.LUT R24, R56.reuse, R29, RZ, 0x3c, !PT ;  /* 0x0000001d38187212 */ /* 0x040fe400078e3cff */
[C---:B------:R-:W-:Y:S02]  /*0740*/  LOP3.LUT R39, R23.reuse, R54, RZ, 0x3c, !PT ;  /* 0x0000003617277212 */ /* 0x040fe400078e3cff */
[----:B------:R-:W-:Y:S02]  /*0750*/  LOP3.LUT R58, R23, R45, RZ, 0x3c, !PT ;  /* 0x0000002d173a7212 */ /* 0x000fe400078e3cff */
[----:B------:R-:W-:Y:S02]  /*0760*/  LOP3.LUT R29, R56, R65, RZ, 0x3c, !PT ;  /* 0x00000041381d7212 */ /* 0x000fe400078e3cff */
[----:B------:R-:W-:-:S02]  /*0770*/  LOP3.LUT R51, R69, R25, RZ, 0x3c, !PT ;  /* 0x0000001945337212 */ /* 0x000fc400078e3cff */
[----:B------:R-:W-:Y:S02]  /*0780*/  LOP3.LUT R41, R56, R41, RZ, 0x3c, !PT ;  /* 0x0000002938297212 */ /* 0x000fe400078e3cff */
[C---:B------:R-:W-:Y:S02]  /*0790*/  LOP3.LUT R23, R69.reuse, R50, RZ, 0x3c, !PT ;  /* 0x0000003245177212 */ /* 0x040fe400078e3cff */
[----:B------:R-:W-:Y:S02]  /*07a0*/  LOP3.LUT R25, R69, R4, RZ, 0x3c, !PT ;  /* 0x0000000445197212 */ /* 0x000fe400078e3cff */
[----:B------:R-:W-:Y:S02]  /*07b0*/  LOP3.LUT R65, R20, R44, RZ, 0x3c, !PT ;  /* 0x0000002c14417212 */ /* 0x000fe400078e3cff */
[----:B------:R-:W-:Y:S02]  /*07c0*/  LOP3.LUT R54, R12, R16, RZ, 0x3c, !PT ;  /* 0x000000100c367212 */ /* 0x000fe400078e3cff */
[----:B------:R-:W-:-:S02]  /*07d0*/  LOP3.LUT R56, R56, R8, RZ, 0x3c, !PT ;  /* 0x0000000838387212 */ /* 0x000fc400078e3cff */
[C---:B------:R-:W-:Y:S02]  /*07e0*/  LOP3.LUT R26, R40.reuse, R26, RZ, 0x3c, !PT ;  /* 0x0000001a281a7212 */ /* 0x040fe400078e3cff */
[C---:B------:R-:W-:Y:S02]  /*07f0*/  LOP3.LUT R37, R40.reuse, R37, RZ, 0x3c, !PT ;  /* 0x0000002528257212 */ /* 0x040fe400078e3cff */
[C---:B------:R-:W-:Y:S02]  /*0800*/  LOP3.LUT R4, R40.reuse, R63, RZ, 0x3c, !PT ;  /* 0x0000003f28047212 */ /* 0x040fe400078e3cff */
[C---:B------:R-:W-:Y:S02]  /*0810*/  LOP3.LUT R18, R40.reuse, R18, RZ, 0x3c, !PT ;  /* 0x0000001228127212 */ /* 0x040fe400078e3cff */
[----:B------:R-:W-:Y:S02]  /*0820*/  LOP3.LUT R7, R40, R7, RZ, 0x3c, !PT ;  /* 0x0000000728077212 */ /* 0x000fe400078e3cff */
[----:B------:R-:W-:-:S02]  /*0830*/  LOP3.LUT R16, R12, R43, RZ, 0x3c, !PT ;  /* 0x0000002b0c107212 */ /* 0x000fc400078e3cff */
[C---:B------:R-:W-:Y:S02]  /*0840*/  LOP3.LUT R44, R21.reuse, R52, RZ, 0x3c, !PT ;  /* 0x00000034152c7212 */ /* 0x040fe400078e3cff */
[----:B------:R-:W-:Y:S02]  /*0850*/  LOP3.LUT R59, R21, R59, RZ, 0x3c, !PT ;  /* 0x0000003b153b7212 */ /* 0x000fe400078e3cff */
[----:B------:R-:W-:Y:S02]  /*0860*/  LOP3.LUT R8, R69, R47, RZ, 0x3c, !PT ;  /* 0x0000002f45087212 */ /* 0x000fe400078e3cff */
[C---:B------:R-:W-:Y:S02]  /*0870*/  LOP3.LUT R40, R20.reuse, R57, RZ, 0x3c, !PT ;  /* 0x0000003914287212 */ /* 0x040fe400078e3cff */
[----:B------:R-:W-:Y:S02]  /*0880*/  LOP3.LUT R45, R20, R48, RZ, 0x3c, !PT ;  /* 0x00000030142d7212 */ /* 0x000fe400078e3cff */
[----:B------:R-:W-:-:S02]  /*0890*/  LOP3.LUT R52, R21, R42, RZ, 0x3c, !PT ;  /* 0x0000002a15347212 */ /* 0x000fc400078e3cff */
[----:B------:R-:W-:Y:S02]  /*08a0*/  LOP3.LUT R27, R20, R27, RZ, 0x3c, !PT ;  /* 0x0000001b141b7212 */ /* 0x000fe400078e3cff */
[C---:B------:R-:W-:Y:S02]  /*08b0*/  LOP3.LUT R57, R21.reuse, R17, RZ, 0x3c, !PT ;  /* 0x0000001115397212 */ /* 0x040fe400078e3cff */
[----:B------:R-:W-:Y:S02]  /*08c0*/  LOP3.LUT R42, R21, R2, RZ, 0x3c, !PT ;  /* 0x00000002152a7212 */ /* 0x000fe400078e3cff */
[----:B------:R-:W-:Y:S02]  /*08d0*/  LOP3.LUT R0, R15, R0, RZ, 0x3c, !PT ;  /* 0x000000000f007212 */ /* 0x000fe400078e3cff */
[----:B------:R-:W-:Y:S02]  /*08e0*/  LOP3.LUT R47, R14, R46, RZ, 0x3c, !PT ;  /* 0x0000002e0e2f7212 */ /* 0x000fe400078e3cff */
[----:B------:R-:W-:-:S02]  /*08f0*/  SHF.L.W.U32.HI R21, R23, 0xc, R24 ;  /* 0x0000000c17157819 */ /* 0x000fc40000010e18 */
[----:B------:R-:W-:Y:S02]  /*0900*/  LOP3.LUT R50, R20, R3, RZ, 0x3c, !PT ;  /* 0x0000000314327212 */ /* 0x000fe400078e3cff */
[----:B------:R-:W-:Y:S02]  /*0910*/  SHF.L.W.U32.HI R24, R24, 0xc, R23 ;  /* 0x0000000c18187819 */ /* 0x000fe40000010e17 */
[----:B------:R-:W-:Y:S02]  /*0920*/  SHF.L.W.U32.HI R17, R16, 0x15, R59 ;  /* 0x0000001510117819 */ /* 0x000fe40000010e3b */
[C---:B------:R-:W-:Y:S02]  /*0930*/  LOP3.LUT R63, R12.reuse, R53, RZ, 0x3c, !PT ;  /* 0x000000350c3f7212 */ /* 0x040fe400078e3cff */
[----:B------:R-:W-:Y:S02]  /*0940*/  LOP3.LUT R43, R12, R6, RZ, 0x3c, !PT ;  /* 0x000000060c2b7212 */ /* 0x000fe400078e3cff */
[----:B------:R-:W-:-:S02]  /*0950*/  SHF.L.W.U32.HI R20, R45, 0xb, R4 ;  /* 0x0000000b2d147819 */ /* 0x000fc40000010e04 */
[----:B------:R-:W-:Y:S02]  /*0960*/  SHF.L.W.U32.HI R23, R4, 0xb, R45 ;  /* 0x0000000b04177819 */ /* 0x000fe40000010e2d */
[----:B------:R-:W-:Y:S02]  /*0970*/  SHF.L.W.U32.HI R16, R59, 0x15, R16 ;  /* 0x000000153b107819 */ /* 0x000fe40000010e10 */
[----:B------:R-:W-:Y:S02]  /*0980*/  LOP3.LUT R53, R12, R61, RZ, 0x3c, !PT ;  /* 0x0000003d0c357212 */ /* 0x000fe400078e3cff */
[----:B------:R-:W-:Y:S02]  /*0990*/  SHF.L.W.U32.HI R45, R27, 0x1e, R26 ;  /* 0x0000001e1b2d7819 */ /* 0x000fe40000010e1a */
[----:B------:R-:W-:Y:S02]  /*09a0*/  SHF.L.W.U32.HI R2, R26, 0x1e, R27 ;  /* 0x0000001e1a027819 */ /* 0x000fe40000010e1b */
[----:B------:R-:W-:-:S02]  /*09b0*/  SHF.L.W.U32.HI R59, R47, 0x9, R0 ;  /* 0x000000092f3b7819 */ /* 0x000fc40000010e00 */
[----:B------:R-:W-:Y:S02]  /*09c0*/  SHF.L.W.U32.HI R6, R0, 0x9, R47 ;  /* 0x0000000900067819 */ /* 0x000fe40000010e2f */
[----:B------:R-:W-:Y:S02]  /*09d0*/  LOP3.LUT R30, R69, R30, RZ, 0x3c, !PT ;  /* 0x0000001e451e7212 */ /* 0x000fe400078e3cff */
[----:B------:R-:W-:Y:S02]  /*09e0*/  SHF.L.W.U32.HI R12, R19, 0xe, R58 ;  /* 0x0000000e130c7819 */ /* 0x000fe40000010e3a */
[----:B------:R-:W-:Y:S02]  /*09f0*/  LOP3.LUT R28, R15, R28, RZ, 0x3c, !PT ;  /* 0x0000001c0f1c7212 */ /* 0x000fe400078e3cff */
[----:B------:R-:W-:Y:S02]  /*0a00*/  LOP3.LUT R31, R14, R31, RZ, 0x3c, !PT ;  /* 0x0000001f0e1f7212 */ /* 0x000fe400078e3cff */
[----:B------:R-:W-:-:S02]  /*0a10*/  SHF.L.W.U32.HI R26, R32, 0x1b, R39 ;  /* 0x0000001b201a7819 */ /* 0x000fc40000010e27 */
[----:B------:R-:W-:Y:S02]  /*0a20*/  SHF.L.W.U32.HI R47, R39, 0x1b, R32 ;  /* 0x0000001b272f7819 */ /* 0x000fe40000010e20 */
[----:B------:R-:W-:Y:S02]  /*0a30*/  SHF.L.W.U32.HI R19, R58, 0xe, R19 ;  /* 0x0000000e3a137819 */ /* 0x000fe40000010e13 */
[----:B------:R-:W-:Y:S02]  /*0a40*/  SHF.L.W.U32.HI R0, R56, 0x2, R25 ;  /* 0x0000000238007819 */ /* 0x000fe40000010e19 */
[----:B------:R-:W-:Y:S02]  /*0a50*/  SHF.L.W.U32.HI R61, R25, 0x2, R56 ;  /* 0x00000002193d7819 */ /* 0x000fe40000010e38 */
[----:B------:R-:W-:Y:S02]  /*0a60*/  LOP3.LUT R9, R15, R9, RZ, 0x3c, !PT ;  /* 0x000000090f097212 */ /* 0x000fe400078e3cff */
[----:B------:R-:W-:-:S02]  /*0a70*/  LOP3.LUT R32, R14, R5, RZ, 0x3c, !PT ;  /* 0x000000050e207212 */ /* 0x000fc400078e3cff */
        /* <DEDUP_REMOVED lines=28> */
[----:B------:R-:W-:Y:S02]  /*0c40*/  LOP3.LUT R8, R63, R6, R4, 0xb4, !PT ;  /* 0x000000063f087212 */ /* 0x000fe400078eb404 */
[----:B------:R-:W-:-:S02]  /*0c50*/  LOP3.LUT R7, R4, R61, R6, 0xb4, !PT ;  /* 0x0000003d04077212 */ /* 0x000fc400078eb406 */
[----:B------:R-:W-:Y:S02]  /*0c60*/  LOP3.LUT R9, R2, R4, R63, 0xb4, !PT ;  /* 0x0000000402097212 */ /* 0x000fe400078eb43f */
[----:B------:R-:W-:Y:S02]  /*0c70*/  LOP3.LUT R6, R6, R2, R61, 0xb4, !PT ;  /* 0x0000000206067212 */ /* 0x000fe400078eb43d */
[----:B------:R-:W-:Y:S02]  /*0c80*/  LOP3.LUT R22, R61, R63, R2, 0xb4, !PT ;  /* 0x0000003f3d167212 */ /* 0x000fe400078eb402 */
[----:B------:R-:W-:Y:S02]  /*0c90*/  LOP3.LUT R13, R15, R13, RZ, 0x3c, !PT ;  /* 0x0000000d0f0d7212 */ /* 0x000fe400078e3cff */
[----:B------:R-:W-:Y:S02]  /*0ca0*/  LOP3.LUT R10, R14, R10, RZ, 0x3c, !PT ;  /* 0x0000000a0e0a7212 */ /* 0x000fe400078e3cff */
        /* <DEDUP_REMOVED lines=8> */
[----:B------:R-:W-:Y:S02]  /*0d30*/  SHF.L.W.U32.HI R54, R57, 0x1c, R54 ;  /* 0x0000001c39367819 */ /* 0x000fe40000010e36 */
[----:B------:R-:W-:Y:S02]  /*0d40*/  LOP3.LUT R18, R18, R46, R43, 0xb4, !PT ;  /* 0x0000002e12127212 */ /* 0x000fe400078eb42b */
[----:B------:R-:W-:Y:S02]  /*0d50*/  SHF.L.W.U32.HI R57, R13, 0x3, R10 ;  /* 0x000000030d397819 */ /* 0x000fe40000010e0a */
        /* <DEDUP_REMOVED lines=30> */
[-C--:B------:R-:W-:Y:S02]  /*0f40*/  LOP3.LUT R26, R23, R19.reuse, R16, 0xb4, !PT ;  /* 0x00000013171a7212 */ /* 0x080fe400078eb410 */
[----:B------:R-:W-:-:S02]  /*0f50*/  LOP3.LUT R32, R32, R19, RZ, 0x3c, !PT ;  /* 0x0000001320207212 */ /* 0x000fc400078e3cff */
[CC--:B------:R-:W-:Y:S02]  /*0f60*/  LOP3.LUT R27, R20.reuse, R12.reuse, R17, 0xb4, !PT ;  /* 0x0000000c141b7212 */ /* 0x0c0fe400078eb411 */
[----:B------:R-:W-:Y:S02]  /*0f70*/  LOP3.LUT R54, R33, R12, RZ, 0x3c, !PT ;  /* 0x0000000c21367212 */ /* 0x000fe400078e3cff */
[----:B0-----:R-:W-:Y:S02]  /*0f80*/  LOP3.LUT R39, R23, UR6, R24, 0x9c, !PT ;  /* 0x0000000617277c12 */ /* 0x001fe4000f8e9c18 */
[----:B------:R-:W-:Y:S02]  /*0f90*/  LOP3.LUT R40, R20, UR7, R21, 0x9c, !PT ;  /* 0x0000000714287c12 */ /* 0x000fe4000f8e9c15 */
[----:B------:R-:W-:Y:S02]  /*0fa0*/  LOP3.LUT R19, R19, R15, R34, 0x6, !PT ;  /* 0x0000000f13137212 */ /* 0x000fe400078e0622 */
[----:B------:R-:W-:-:S02]  /*0fb0*/  LOP3.LUT R12, R12, R14, R35, 0x6, !PT ;  /* 0x0000000e0c0c7212 */ /* 0x000fc400078e0623 */
[----:B------:R-:W-:Y:S02]  /*0fc0*/  LOP3.LUT R24, R24, R16, R23, 0xb4, !PT ;  /* 0x0000001018187212 */ /* 0x000fe400078eb417 */
[----:B------:R-:W-:Y:S02]  /*0fd0*/  LOP3.LUT R25, R21, R17, R20, 0xb4, !PT ;  /* 0x0000001115197212 */ /* 0x000fe400078eb414 */
[----:B------:R-:W-:Y:S02]  /*0fe0*/  LOP3.LUT R34, R39, R15, R34, 0x96, !PT ;  /* 0x0000000f27227212 */ /* 0x000fe400078e9622 */
[----:B------:R-:W-:Y:S02]  /*0ff0*/  LOP3.LUT R35, R40, R14, R35, 0x96, !PT ;  /* 0x0000000e28237212 */ /* 0x000fe400078e9623 */
[----:B------:R-:W-:Y:S02]  /*1000*/  LOP3.LUT R16, R16, R19, RZ, 0x3c, !PT ;  /* 0x0000001310107212 */ /* 0x000fe400078e3cff */
[----:B------:R-:W-:Y:S01]  /*1010*/  LOP3.LUT R17, R17, R12, RZ, 0x3c, !PT ;  /* 0x0000000c11117212 */ /* 0x000fe200078e3cff */
[----:B------:R-:W-:Y:S06]  /*1020*/  BRA.U UP0, `(.L_x_4) ;  /* 0xfffffff100ec7547 */ /* 0x000fec000b83ffff */
[----:B------:R-:W0:Y:S01]  /*1030*/  S2R R0, SR_TID.X ;  /* 0x0000000000007919 */ /* 0x000e220000002100 */
[----:B------:R-:W0:Y:S01]  /*1040*/  LDCU UR4, c[0x0][0x360] ;  /* 0x00006c00ff0477ac */ /* 0x000e220008000800 */
[----:B------:R-:W1:Y:S01]  /*1050*/  LDC.64 R2, c[0x0][0x380] ;  /* 0x0000e000ff027b82 */ /* 0x000e620000000a00 */
[----:B0-----:R-:W-:-:S04]  /*1060*/  IMAD R11, R11, UR4, R0 ;  /* 0x000000040b0b7c24 */ /* 0x001fc8000f8e0200 */
[----:B------:R-:W-:-:S04]  /*1070*/  IMAD.SHL.U32 R11, R11, 0x8, RZ ;  /* 0x000000080b0b7824 */ /* 0x000fc800078e00ff */
[----:B-1----:R-:W-:-:S05]  /*1080*/  IMAD.WIDE.U32 R2, R11, 0x4, R2 ;  /* 0x000000040b027825 */ /* 0x002fca00078e0002 */
[----:B------:R-:W-:Y:S04]  /*1090*/  STG.E.64 desc[UR8][R2.64], R34 ;  /* 0x0000002202007986 */ /* 0x000fe8000c101b08 */
[----:B------:R-:W-:Y:S04]  /*10a0*/  STG.E.64 desc[UR8][R2.64+0x8], R24 ;  /* 0x0000081802007986 */ /* 0x000fe8000c101b08 */
[----:B------:R-:W-:Y:S04]  /*10b0*/  STG.E.64 desc[UR8][R2.64+0x10], R26 ;  /* 0x0000101a02007986 */ /* 0x000fe8000c101b08 */
[----:B------:R-:W-:Y:S01]  /*10c0*/  STG.E.64 desc[UR8][R2.64+0x18], R16 ;  /* 0x0000181002007986 */ /* 0x000fe2000c101b08 */
[----:B------:R-:W-:Y:S05]  /*10d0*/  EXIT ;  /* 0x000000000000794d */ /* 0x000fea0003800000 */
.L_x_5:
        /* <DEDUP_REMOVED lines=10> */
.L_x_9:


//--------------------- .text._Z22cu_sha3_512_precomputePj --------------------------
	.section	.text._Z22cu_sha3_512_precomputePj,"ax",@progbits
	.align	128
        .global         _Z22cu_sha3_512_precomputePj
        .type           _Z22cu_sha3_512_precomputePj,@function
        .size           _Z22cu_sha3_512_precomputePj,(.L_x_10 - _Z22cu_sha3_512_precomputePj)
        .other          _Z22cu_sha3_512_precomputePj,@"STO_CUDA_ENTRY STV_DEFAULT"
_Z22cu_sha3_512_precomputePj:
.text._Z22cu_sha3_512_precomputePj:
[----:B------:R-:W-:Y:S01]  /*0000*/  LDC R1, c[0x0][0x37c] ;  /* 0x0000df00ff017b82 */ /* 0x000fe20000000800 */
[----:B------:R-:W0:Y:S01]  /*0010*/  S2R R0, SR_CTAID.X ;  /* 0x0000000000007919 */ /* 0x000e220000002500 */
[----:B------:R-:W0:Y:S01]  /*0020*/  LDCU UR4, c[0x0][0x360] ;  /* 0x00006c00ff0477ac */ /* 0x000e220008000800 */
[----:B------:R-:W-:Y:S02]  /*0030*/  CS2R R56, SRZ ;  /* 0x0000000000387805 */ /* 0x000fe4000001ff00 */
[----:B------:R-:W-:Y:S01]  /*0040*/  CS2R R54, SRZ ;  /* 0x0000000000367805 */ /* 0x000fe2000001ff00 */
[----:B------:R-:W0:Y:S01]  /*0050*/  S2R R3, SR_TID.X ;  /* 0x0000000000037919 */ /* 0x000e220000002100 */
[----:B------:R-:W1:Y:S01]  /*0060*/  LDCU UR24, c[0x3][0xc4] ;  /* 0x00c01880ff1877ac */ /* 0x000e620008000800 */
[----:B------:R-:W-:Y:S02]  /*0070*/  CS2R R20, SRZ ;  /* 0x0000000000147805 */ /* 0x000fe4000001ff00 */
[----:B------:R-:W-:-:S02]  /*0080*/  CS2R R36, SRZ ;  /* 0x0000000000247805 */ /* 0x000fc4000001ff00 */
[----:B------:R-:W-:Y:S01]  /*0090*/  CS2R R22, SRZ ;  /* 0x0000000000167805 */ /* 0x000fe2000001ff00 */
[----:B------:R-:W2:Y:S01]  /*00a0*/  LDCU.64 UR6, c[0x3][0x100] ;  /* 0x00c02000ff0677ac */ /* 0x000ea20008000a00 */
[----:B------:R-:W-:Y:S02]  /*00b0*/  CS2R R12, SRZ ;  /* 0x00000000000c7805 */ /* 0x000fe4000001ff00 */
[----:B------:R-:W-:Y:S02]  /*00c0*/  CS2R R32, SRZ ;  /* 0x0000000000207805 */ /* 0x000fe4000001ff00 */
[----:B------:R-:W-:Y:S01]  /*00d0*/  CS2R R50, SRZ ;  /* 0x0000000000327805 */ /* 0x000fe2000001ff00 */
[----:B------:R-:W3:Y:S01]  /*00e0*/  LDCU.64 UR10, c[0x3][0xf8] ;  /* 0x00c01f00ff0a77ac */ /* 0x000ee20008000a00 */
[----:B------:R-:W-:Y:S02]  /*00f0*/  CS2R R18, SRZ ;  /* 0x0000000000127805 */ /* 0x000fe4000001ff00 */
[----:B------:R-:W-:-:S02]  /*0100*/  CS2R R28, SRZ ;  /* 0x00000000001c7805 */ /* 0x000fc4000001ff00 */
[----:B------:R-:W-:Y:S01]  /*0110*/  CS2R R24, SRZ ;  /* 0x0000000000187805 */ /* 0x000fe2000001ff00 */
[----:B------:R-:W4:Y:S01]  /*0120*/  LDCU.64 UR12, c[0x3][0xf0] ;  /* 0x00c01e00ff0c77ac */ /* 0x000f220008000a00 */
[----:B------:R-:W-:Y:S02]  /*0130*/  CS2R R44, SRZ ;  /* 0x00000000002c7805 */ /* 0x000fe4000001ff00 */
[----:B------:R-:W-:Y:S02]  /*0140*/  CS2R R10, SRZ ;  /* 0x00000000000a7805 */ /* 0x000fe4000001ff00 */
[----:B------:R-:W-:Y:S01]  /*0150*/  CS2R R40, SRZ ;  /* 0x0000000000287805 */ /* 0x000fe2000001ff00 */
[----:B------:R-:W5:Y:S01]  /*0160*/  LDCU.64 UR14, c[0x3][0xe8] ;  /* 0x00c01d00ff0e77ac */ /* 0x000f620008000a00 */
[----:B------:R-:W-:Y:S02]  /*0170*/  CS2R R46, SRZ ;  /* 0x00000000002e7805 */ /* 0x000fe4000001ff00 */
[----:B------:R-:W-:Y:S01]  /*0180*/  CS2R R34, SRZ ;  /* 0x0000000000227805 */ /* 0x000fe2000001ff00 */
[----:B-1----:R-:W-:Y:S01]  /*0190*/  IMAD.U32 R53, RZ, RZ, UR24 ;  /* 0x00000018ff357e24 */ /* 0x002fe2000f8e00ff */
[----:B------:R-:W1:Y:S01]  /*01a0*/  LDCU.64 UR16, c[0x3][0xe0] ;  /* 0x00c01c00ff1077ac */ /* 0x000e620008000a00 */
[----:B--2---:R-:W-:Y:S01]  /*01b0*/  IMAD.U32 R39, RZ, RZ, UR7 ;  /* 0x00000007ff277e24 */ /* 0x004fe2000f8e00ff */
[----:B------:R-:W2:Y:S01]  /*01c0*/  LDCU.64 UR18, c[0x3][0xd8] ;  /* 0x00c01b00ff1277ac */ /* 0x000ea20008000a00 */
[----:B------:R-:W-:-:S02]  /*01d0*/  IMAD.U32 R38, RZ, RZ, UR6 ;  /* 0x00000006ff267e24 */ /* 0x000fc4000f8e00ff */
[----:B---3--:R-:W-:Y:S01]  /*01e0*/  IMAD.U32 R15, RZ, RZ, UR11 ;  /* 0x0000000bff0f7e24 */ /* 0x008fe2000f8e00ff */
[----:B------:R-:W3:Y:S01]  /*01f0*/  LDCU.64 UR20, c[0x3][0xd0] ;  /* 0x00c01a00ff1477ac */ /* 0x000ee20008000a00 */
[----:B------:R-:W-:Y:S02]  /*0200*/  IMAD.U32 R14, RZ, RZ, UR10 ;  /* 0x0000000aff0e7e24 */ /* 0x000fe4000f8e00ff */
[----:B0-----:R-:W-:Y:S01]  /*0210*/  IMAD R2, R0, UR4, R3 ;  /* 0x0000000400027c24 */ /* 0x001fe2000f8e0203 */
[----:B------:R-:W0:Y:S01]  /*0220*/  LDCU.64 UR22, c[0x3][0xc8] ;  /* 0x00c01900ff1677ac */ /* 0x000e220008000a00 */
[----:B----4-:R-:W-:Y:S02]  /*0230*/  IMAD.U32 R31, RZ, RZ, UR13 ;  /* 0x0000000dff1f7e24 */ /* 0x010fe4000f8e00ff */
[----:B------:R-:W-:Y:S01]  /*0240*/  IMAD.U32 R30, RZ, RZ, UR12 ;  /* 0x0000000cff1e7e24 */ /* 0x000fe2000f8e00ff */
[----:B------:R-:W4:Y:S01]  /*0250*/  LDCU UR5, c[0x3][0xc0] ;  /* 0x00c01800ff0577ac */ /* 0x000f220008000800 */
[----:B------:R-:W-:Y:S01]  /*0260*/  LOP3.LUT R2, R2, 0x7, RZ, 0xc0, !PT ;  /* 0x0000000702027812 */ /* 0x000fe200078ec0ff */
[----:B-----5:R-:W-:-:S02]  /*0270*/  IMAD.U32 R17, RZ, RZ, UR15 ;  /* 0x0000000fff117e24 */ /* 0x020fc4000f8e00ff */
[----:B------:R-:W-:Y:S01]  /*0280*/  IMAD.U32 R16, RZ, RZ, UR14 ;  /* 0x0000000eff107e24 */ /* 0x000fe2000f8e00ff */
[----:B------:R-:W5:Y:S01]  /*0290*/  LDCU.64 UR8, c[0x0][0x358] ;  /* 0x00006b00ff0877ac */ /* 0x000f620008000a00 */
[----:B-1----:R-:W-:Y:S02]  /*02a0*/  IMAD.U32 R9, RZ, RZ, UR17 ;  /* 0x00000011ff097e24 */ /* 0x002fe4000f8e00ff */
[----:B------:R-:W-:Y:S01]  /*02b0*/  IMAD.U32 R8, RZ, RZ, UR16 ;  /* 0x00000010ff087e24 */ /* 0x000fe2000f8e00ff */
[----:B------:R-:W-:Y:S01]  /*02c0*/  UMOV UR4, URZ ;  /* 0x000000ff00047c82 */ /* 0x000fe20008000000 */
[----:B--2---:R-:W-:Y:S02]  /*02d0*/  IMAD.U32 R27, RZ, RZ, UR19 ;  /* 0x00000013ff1b7e24 */ /* 0x004fe4000f8e00ff */
[----:B------:R-:W-:Y:S02]  /*02e0*/  IMAD.U32 R26, RZ, RZ, UR18 ;  /* 0x00000012ff1a7e24 */ /* 0x000fe4000f8e00ff */
[----:B---3--:R-:W-:-:S02]  /*02f0*/  IMAD.U32 R43, RZ, RZ, UR21 ;  /* 0x00000015ff2b7e24 */ /* 0x008fc4000f8e00ff */
[----:B------:R-:W-:Y:S02]  /*0300*/  IMAD.U32 R42, RZ, RZ, UR20 ;  /* 0x00000014ff2a7e24 */ /* 0x000fe4000f8e00ff */
[----:B0-----:R-:W-:Y:S01]  /*0310*/  IMAD.U32 R49, RZ, RZ, UR23 ;  /* 0x00000017ff317e24 */ /* 0x001fe2000f8e00ff */
[----:B----4-:R-:W-:Y:S01]  /*0320*/  IADD3.X R52, PT, PT, R2, UR5, RZ, PT, !PT ;  /* 0x0000000502347c10 */ /* 0x010fe2000bffe4ff */
[----:B------:R-:W-:Y:S01]  /*0330*/  IMAD.U32 R48, RZ, RZ, UR22 ;  /* 0x00000016ff307e24 */ /* 0x000fe2000f8e00ff */
[----:B------:R-:W-:-:S06]  /*0340*/  UMOV UR5, URZ ;  /* 0x000000ff00057c82 */ /* 0x000fcc0008000000 */
.L_x_6:
        /* <DEDUP_REMOVED lines=14> */
[----:B------:R-:W-:Y:S02]  /*0430*/  SHF.L.W.U32.HI R60, R58, 0x1, R5 ;  /* 0x000000013a3c7819 */ /* 0x000fe40000010e05 */
[----:B------:R-:W-:-:S02]  /*0440*/  LOP3.LUT R7, R56, R7, R12, 0x96, !PT ;  /* 0x0000000738077212 */ /* 0x000fc400078e960c */
[----:B------:R-:W-:Y:S02]  /*0450*/  SHF.L.W.U32.HI R4, R6, 0x1, R63 ;  /* 0x0000000106047819 */ /* 0x000fe40000010e3f */
[----:B------:R-:W-:Y:S02]  /*0460*/  LOP3.LUT R2, R57, R2, R13, 0x96, !PT ;  /* 0x0000000239027212 */ /* 0x000fe400078e960d */
[----:B------:R-:W-:Y:S02]  /*0470*/  SHF.L.W.U32.HI R59, R63, 0x1, R6 ;  /* 0x000000013f3b7819 */ /* 0x000fe40000010e06 */
[----:B------:R-:W-:Y:S02]  /*0480*/  LOP3.LUT R63, R60, R63, RZ, 0x3c, !PT ;  /* 0x0000003f3c3f7212 */ /* 0x000fe400078e3cff */
[----:B------:R-:W-:Y:S02]  /*0490*/  LOP3.LUT R3, R7, R4, RZ, 0x3c, !PT ;  /* 0x0000000407037212 */ /* 0x000fe400078e3cff */
[----:B------:R-:W-:-:S02]  /*04a0*/  LOP3.LUT R65, R52, R16, R40, 0x96, !PT ;  /* 0x0000001034417212 */ /* 0x000fc400078e9628 */
[----:B------:R-:W-:Y:S02]  /*04b0*/  LOP3.LUT R60, R53, R17, R41, 0x96, !PT ;  /* 0x00000011353c7212 */ /* 0x000fe400078e9629 */
[----:B------:R-:W-:Y:S02]  /*04c0*/  SHF.L.W.U32.HI R4, R7, 0x1, R2 ;  /* 0x0000000107047819 */ /* 0x000fe40000010e02 */
[C---:B------:R-:W-:Y:S02]  /*04d0*/  SHF.L.W.U32.HI R7, R2.reuse, 0x1, R7 ;  /* 0x0000000102077819 */ /* 0x040fe40000010e07 */
[----:B------:R-:W-:Y:S02]  /*04e0*/  LOP3.LUT R2, R2, R59, RZ, 0x3c, !PT ;  /* 0x0000003b02027212 */ /* 0x000fe400078e3cff */
[----:B------:R-:W-:Y:S02]  /*04f0*/  LOP3.LUT R65, R22, R65, R28, 0x96, !PT ;  /* 0x0000004116417212 */ /* 0x000fe400078e961c */
[----:B------:R-:W-:-:S02]  /*0500*/  LOP3.LUT R60, R23, R60, R29, 0x96, !PT ;  /* 0x0000003c173c7212 */ /* 0x000fc400078e961d */
[----:B------:R-:W-:Y:S02]  /*0510*/  SHF.L.W.U32.HI R59, R5, 0x1, R58 ;  /* 0x00000001053b7819 */ /* 0x000fe40000010e3a */
[----:B------:R-:W-:Y:S02]  /*0520*/  SHF.L.W.U32.HI R62, R60, 0x1, R65 ;  /* 0x000000013c3e7819 */ /* 0x000fe40000010e41 */
[----:B------:R-:W-:Y:S02]  /*0530*/  LOP3.LUT R6, R59, R6, RZ, 0x3c, !PT ;  /* 0x000000063b067212 */ /* 0x000fe400078e3cff */
[----:B------:R-:W-:Y:S02]  /*0540*/  LOP3.LUT R59, R42, R14, R34, 0x96, !PT ;  /* 0x0000000e2a3b7212 */ /* 0x000fe400078e9622 */
[----:B------:R-:W-:Y:S02]  /*0550*/  LOP3.LUT R64, R43, R15, R35, 0x96, !PT ;  /* 0x0000000f2b407212 */ /* 0x000fe400078e9623 */
[----:B------:R-:W-:-:S02]  /*0560*/  LOP3.LUT R5, R5, R62, RZ, 0x3c, !PT ;  /* 0x0000003e05057212 */ /* 0x000fc400078e3cff */
        /* <DEDUP_REMOVED lines=10> */
[----:B------:R-:W-:Y:S02]  /*0610*/  LOP3.LUT R59, R58, R13, RZ, 0x3c, !PT ;  /* 0x0000000d3a3b7212 */ /* 0x000fe400078e3cff */
[----:B------:R-:W-:-:S02]  /*0620*/  LOP3.LUT R24, R65, R46, RZ, 0x3c, !PT ;  /* 0x0000002e41187212 */ /* 0x000fc400078e3cff */
[----:B------:R-:W-:Y:S02]  /*0630*/  LOP3.LUT R7, R7, R62, RZ, 0x3c, !PT ;  /* 0x0000003e07077212 */ /* 0x000fe400078e3cff */
[C---:B------:R-:W-:Y:S02]  /*0640*/  LOP3.LUT R13, R65.reuse, R48, RZ, 0x3c, !PT ;  /* 0x00000030410d7212 */ /* 0x040fe400078e3cff */
[C---:B------:R-:W-:Y:S02]  /*0650*/  LOP3.LUT R46, R65.reuse, R36, RZ, 0x3c, !PT ;  /* 0x00000024412e7212 */ /* 0x040fe400078e3cff */
[----:B------:R-:W-:Y:S02]  /*0660*/  LOP3.LUT R48, R65, R30, RZ, 0x3c, !PT ;  /* 0x0000001e41307212 */ /* 0x000fe400078e3cff */
        /* <DEDUP_REMOVED lines=21> */
[----:B------:R-:W-:Y:S02]  /*07c0*/  LOP3.LUT R47, R60, R37, RZ, 0x3c, !PT ;  /* 0x000000253c2f7212 */ /* 0x000fe400078e3cff */
[C---:B------:R-:W-:Y:S02]  /*07d0*/  LOP3.LUT R38, R7.reuse, R44, RZ, 0x3c, !PT ;  /* 0x0000002c07267212 */ /* 0x040fe400078e3cff */
[----:B------:R-:W-:Y:S02]  /*07e0*/  LOP3.LUT R32, R7, R54, RZ, 0x3c, !PT ;  /* 0x0000003607207212 */ /* 0x000fe400078e3cff */
[----:B------:R-:W-:Y:S02]  /*07f0*/  LOP3.LUT R21, R4, R33, RZ, 0x3c, !PT ;  /* 0x0000002104157212 */ /* 0x000fe400078e3cff */
[----:B------:R-:W-:-:S02]  /*0800*/  LOP3.LUT R37, R63, R42, RZ, 0x3c, !PT ;  /* 0x0000002a3f257212 */ /* 0x000fc400078e3cff */
[----:B------:R-:W-:Y:S02]  /*0810*/  SHF.L.W.U32.HI R7, R9, 0xc, R48 ;  /* 0x0000000c09077819 */ /* 0x000fe40000010e30 */
[----:B------:R-:W-:Y:S02]  /*0820*/  LOP3.LUT R28, R3, R28, RZ, 0x3c, !PT ;  /* 0x0000001c031c7212 */ /* 0x000fe400078e3cff */
[----:B------:R-:W-:Y:S02]  /*0830*/  LOP3.LUT R29, R2, R29, RZ, 0x3c, !PT ;  /* 0x0000001d021d7212 */ /* 0x000fe400078e3cff */
[C---:B------:R-:W-:Y:S02]  /*0840*/  LOP3.LUT R42, R4.reuse, R27, RZ, 0x3c, !PT ;  /* 0x0000001b042a7212 */ /* 0x040fe400078e3cff */
[C---:B------:R-:W-:Y:S02]  /*0850*/  LOP3.LUT R44, R4.reuse, R39, RZ, 0x3c, !PT ;  /* 0x00000027042c7212 */ /* 0x040fe400078e3cff */
[----:B------:R-:W-:-:S02]  /*0860*/  LOP3.LUT R45, R4, R45, RZ, 0x3c, !PT ;  /* 0x0000002d042d7212 */ /* 0x000fc400078e3cff */
[----:B------:R-:W-:Y:S02]  /*0870*/  LOP3.LUT R33, R4, R55, RZ, 0x3c, !PT ;  /* 0x0000003704217212 */ /* 0x000fe400078e3cff */
[----:B------:R-:W-:Y:S02]  /*0880*/  SHF.L.W.U32.HI R48, R48, 0xc, R9 ;  /* 0x0000000c30307819 */ /* 0x000fe40000010e09 */
        /* <DEDUP_REMOVED lines=11> */
[----:B------:R-:W-:Y:S02]  /*0940*/  LOP3.LUT R16, R3, R16, RZ, 0x3c, !PT ;  /* 0x0000001003107212 */ /* 0x000fe400078e3cff */
[----:B------:R-:W-:Y:S02]  /*0950*/  LOP3.LUT R17, R2, R17, RZ, 0x3c, !PT ;  /* 0x0000001102117212 */ /* 0x000fe400078e3cff */
[----:B------:R-:W-:Y:S02]  /*0960*/  LOP3.LUT R20, R63, R20, RZ, 0x3c, !PT ;  /* 0x000000143f147212 */ /* 0x000fe400078e3cff */
[----:B------:R-:W-:Y:S02]  /*0970*/  SHF.L.W.U32.HI R67, R67, 0x7, R56 ;  /* 0x0000000743437819 */ /* 0x000fe40000010e38 */
[----:B------:R-:W-:-:S02]  /*0980*/  SHF.L.W.U32.HI R37, R37, 0x1e, R34 ;  /* 0x0000001e25257819 */ /* 0x000fc40000010e22 */
[----:B------:R-:W-:Y:S02]  /*0990*/  SHF.L.W.U32.HI R28, R46, 0x2, R47 ;  /* 0x000000022e1c7819 */ /* 0x000fe40000010e2f */
[----:B------:R-:W-:Y:S02]  /*09a0*/  SHF.L.W.U32.HI R21, R47, 0x2, R46 ;  /* 0x000000022f157819 */ /* 0x000fe40000010e2e */
[----:B------:R-:W-:Y:S02]  /*09b0*/  LOP3.LUT R22, R3, R22, RZ, 0x3c, !PT ;  /* 0x0000001603167212 */ /* 0x000fe400078e3cff */
[----:B------:R-:W-:Y:S02]  /*09c0*/  LOP3.LUT R23, R2, R23, RZ, 0x3c, !PT ;  /* 0x0000001702177212 */ /* 0x000fe400078e3cff */
[----:B------:R-:W-:Y:S02]  /*09d0*/  SHF.L.W.U32.HI R56, R35, 0x17, R44 ;  /* 0x0000001723387819 */ /* 0x000fe40000010e2c */
[----:B------:R-:W-:-:S02]  /*09e0*/  SHF.L.W.U32.HI R34, R33, 0x18, R32 ;  /* 0x0000001821227819 */ /* 0x000fc40000010e20 */
[----:B------:R-:W-:Y:S02]  /*09f0*/  SHF.L.W.U32.HI R29, R32, 0x18, R33 ;  /* 0x00000018201d7819 */ /* 0x000fe40000010e21 */
[----:B------:R-:W-:Y:S02]  /*0a00*/  SHF.L.W.U32.HI R47, R8, 0x1b, R61 ;  /* 0x0000001b082f7819 */ /* 0x000fe40000010e3d */
        /* <DEDUP_REMOVED lines=20> */
[----:B------:R-:W-:Y:S02]  /*0b50*/  LOP3.LUT R20, R67, R21, R54, 0xb4, !PT ;  /* 0x0000001543147212 */ /* 0x000fe400078eb436 */
[----:B------:R-:W-:-:S02]  /*0b60*/  SHF.L.W.U32.HI R35, R38, 0x19, R45 ;  /* 0x0000001926237819 */ /* 0x000fc40000010e2d */
[----:B------:R-:W-:Y:S02]  /*0b70*/  LOP3.LUT R54, R54, R37, R21, 0xb4, !PT ;  /* 0x0000002536367212 */ /* 0x000fe400078eb415 */
[----:B------:R-:W-:Y:S02]  /*0b80*/  LOP3.LUT R56, R21, R56, R37, 0xb4, !PT ;  /* 0x0000003815387212 */ /* 0x000fe400078eb425 */
        /* <DEDUP_REMOVED lines=8> */
[----:B------:R-:W-:Y:S02]  /*0c10*/  SHF.L.W.U32.HI R14, R12, 0x8, R59 ;  /* 0x000000080c0e7819 */ /* 0x000fe40000010e3b */
[----:B------:R-:W-:-:S02]  /*0c20*/  SHF.L.W.U32.HI R61, R59, 0x8, R12 ;  /* 0x000000083b3d7819 */ /* 0x000fc40000010e0c */
[----:B------:R-:W-:Y:S02]  /*0c30*/  SHF.L.W.U32.HI R16, R30, 0x6, R43 ;  /* 0x000000061e107819 */ /* 0x000fe40000010e2b */
[----:B------:R-:W-:Y:S02]  /*0c40*/  LOP3.LUT R40, R3, R40, RZ, 0x3c, !PT ;  /* 0x0000002803287212 */ /* 0x000fe400078e3cff */
[----:B------:R-:W-:Y:S02]  /*0c50*/  LOP3.LUT R41, R2, R41, RZ, 0x3c, !PT ;  /* 0x0000002902297212 */ /* 0x000fe400078e3cff */
[----:B------:R-:W-:Y:S02]  /*0c60*/  LOP3.LUT R18, R65, R32, R60, 0xb4, !PT ;  /* 0x0000002041127212 */ /* 0x000fe400078eb43c */
[----:B------:R-:W-:Y:S02]  /*0c70*/  LOP3.LUT R50, R60, R29, R32, 0xb4, !PT ;  /* 0x0000001d3c327212 */ /* 0x000fe400078eb420 */
[----:B------:R-:W-:-:S02]  /*0c80*/  SHF.L.W.U32.HI R30, R43, 0x6, R30 ;  /* 0x000000062b1e7819 */ /* 0x000fc40000010e1e */
[----:B------:R-:W-:Y:S02]  /*0c90*/  LOP3.LUT R32, R32, R46, R29, 0xb4, !PT ;  /* 0x0000002e20207212 */ /* 0x000fe400078eb41d */
[----:B------:R-:W-:Y:S02]  /*0ca0*/  LOP3.LUT R12, R29, R65, R46, 0xb4, !PT ;  /* 0x000000411d0c7212 */ /* 0x000fe400078eb42e */
[----:B------:R-:W-:Y:S02]  /*0cb0*/  LOP3.LUT R29, R47, R51, R44, 0xb4, !PT ;  /* 0x000000332f1d7212 */ /* 0x000fe400078eb42c */
[----:B------:R-:W-:Y:S02]  /*0cc0*/  LOP3.LUT R19, R44, R33, R51, 0xb4, !PT ;  /* 0x000000212c137212 */ /* 0x000fe400078eb433 */
[----:B------:R-:W-:Y:S02]  /*0cd0*/  SHF.L.W.U32.HI R49, R31, 0x1c, R42 ;  /* 0x0000001c1f317819 */ /* 0x000fe40000010e2a */
[----:B------:R-:W-:-:S02]  /*0ce0*/  LOP3.LUT R51, R51, R34, R33, 0xb4, !PT ;  /* 0x0000002233337212 */ /* 0x000fc400078eb421 */
[----:B------:R-:W-:Y:S02]  /*0cf0*/  SHF.L.W.U32.HI R31, R42, 0x1c, R31 ;  /* 0x0000001c2a1f7819 */ /* 0x000fe40000010e1f */
[----:B------:R-:W-:Y:S02]  /*0d00*/  SHF.L.W.U32.HI R15, R40, 0x3, R41 ;  /* 0x00000003280f7819 */ /* 0x000fe40000010e29 */
[----:B------:R-:W-:Y:S02]  /*0d10*/  SHF.L.W.U32.HI R59, R41, 0x3, R40 ;  /* 0x00000003293b7819 */ /* 0x000fe40000010e28 */
        /* <DEDUP_REMOVED lines=22> */
[----:B------:R-:W-:Y:S02]  /*0e80*/  LOP3.LUT R39, R58, R49, R11, 0xb4, !PT ;  /* 0x000000313a277212 */ /* 0x000fe400078eb40b */
[----:B------:R-:W-:Y:S02]  /*0e90*/  LOP3.LUT R11, R11, R8, R49, 0xb4, !PT ;  /* 0x000000080b0b7212 */ /* 0x000fe400078eb431 */
[-CC-:B------:R-:W-:Y:S02]  /*0ea0*/  LOP3.LUT R49, R9, R3.reuse, R52.reuse, 0x6, !PT ;  /* 0x0000000309317212 */ /* 0x180fe400078e0634 */
[----:B------:R-:W-:Y:S02]  /*0eb0*/  LOP3.LUT R8, R48, R3, R52, 0x90, !PT ;  /* 0x0000000330087212 */ /* 0x000fe400078e9034 */
[----:B------:R-:W-:-:S02]  /*0ec0*/  LOP3.LUT R43, R6, UR7, R7, 0x9c, !PT ;  /* 0x00000007062b7c12 */ /* 0x000fc4000f8e9c07 */
[----:B------:R-:W-:Y:S02]  /*0ed0*/  LOP3.LUT R52, R42, R3, R52, 0x96, !PT ;  /* 0x000000032a347212 */ /* 0x000fe400078e9634 */
[-CC-:B------:R-:W-:Y:S02]  /*0ee0*/  LOP3.LUT R58, R4, R2.reuse, R53.reuse, 0x6, !PT ;  /* 0x00000002043a7212 */ /* 0x180fe400078e0635 */
[----:B------:R-:W-:Y:S02]  /*0ef0*/  LOP3.LUT R3, R7, R2, R53, 0x90, !PT ;  /* 0x0000000207037212 */ /* 0x000fe400078e9035 */
[----:B------:R-:W-:Y:S02]  /*0f00*/  LOP3.LUT R48, R48, R26, R27, 0xb4, !PT ;  /* 0x0000001a30307212 */ /* 0x000fe400078eb41b */
[----:B------:R-:W-:Y:S02]  /*0f10*/  LOP3.LUT R42, R27, R9, R26, 0xb4, !PT ;  /* 0x000000091b2a7212 */ /* 0x000fe400078eb41a */
[----:B------:R-:W-:-:S02]  /*0f20*/  LOP3.LUT R53, R43, R2, R53, 0x96, !PT ;  /* 0x000000022b357212 */ /* 0x000fc400078e9635 */
[----:B------:R-:W-:Y:S02]  /*0f30*/  LOP3.LUT R26, R26, R49, RZ, 0x3c, !PT ;  /* 0x000000311a1a7212 */ /* 0x000fe400078e3cff */
[----:B------:R-:W-:Y:S02]  /*0f40*/  LOP3.LUT R8, R8, R9, RZ, 0x3c, !PT ;  /* 0x0000000908087212 */ /* 0x000fe400078e3cff */
        /* <DEDUP_REMOVED lines=9> */
[----:B------:R-:W-:-:S04]  /*0fe0*/  IMAD R5, R0, 0x32, RZ ;  /* 0x0000003200057824 */ /* 0x000fc800078e02ff */
[----:B-1----:R-:W-:-:S05]  /*0ff0*/  IMAD.WIDE.U32 R2, R5, 0x4, R2 ;  /* 0x0000000405027825 */ /* 0x002fca00078e0002 */
[----:B-----5:R-:W-:Y:S04]  /*1000*/  STG.E.64 desc[UR8][R2.64], R52 ;  /* 0x0000003402007986 */ /* 0x020fe8000c101b08 */
[----:B------:R-:W-:Y:S04]  /*1010*/  STG.E.64 desc[UR8][R2.64+0x8], R48 ;  /* 0x0000083002007986 */ /* 0x000fe8000c101b08 */
        /* <DEDUP_REMOVED lines=22> */
[----:B------:R-:W-:Y:S01]  /*1180*/  STG.E.64 desc[UR8][R2.64+0xc0], R56 ;  /* 0x0000c03802007986 */ /* 0x000fe2000c101b08 */
[----:B------:R-:W-:Y:S05]  /*1190*/  EXIT ;  /* 0x000000000000794d */ /* 0x000fea0003800000 */
.L_x_7:
        /* <DEDUP_REMOVED lines=14> */
.L_x_10:


//--------------------- .nv.shared._Z11cu_verthashP5uint2PK10kstate2x_tPKS_jjPjj --------------------------
	.section	.nv.shared._Z11cu_verthashP5uint2PK10kstate2x_tPKS_jjPjj,"aw",@nobits
	.sectionflags	@""
	.align	16
.nv.shared._Z11cu_verthashP5uint2PK10kstate2x_tPKS_jjPjj:
	.zero		9728


//--------------------- .nv.shared.reserved.0     --------------------------
	.section	.nv.shared.reserved.0,"aw",@nobits
	.weak		__nv_reservedSMEM_offset_0_alias
	.size		__nv_reservedSMEM_offset_0_alias, 0, 64
	.other		__nv_reservedSMEM_offset_0_alias,@"STO_CUDA_RESERVED_SHARED STV_DEFAULT"
__nv_reservedSMEM_offset_0_alias:
	.zero		0
	.zero		64


//--------------------- .nv.constant0._Z11cu_verthashP5uint2PK10kstate2x_tPKS_jjPjj --------------------------
	.section	.nv.constant0._Z11cu_verthashP5uint2PK10kstate2x_tPKS_jjPjj,"a",@progbits
	.sectionflags	@""
	.align	4
.nv.constant0._Z11cu_verthashP5uint2PK10kstate2x_tPKS_jjPjj:
	.zero		940


//--------------------- .nv.constant0._Z15cu_sha3_512_256Pjjj --------------------------
	.section	.nv.constant0._Z15cu_sha3_512_256Pjjj,"a",@progbits
	.sectionflags	@""
	.align	4
.nv.constant0._Z15cu_sha3_512_256Pjjj:
	.zero		912


//--------------------- .nv.constant0._Z22cu_sha3_512_precomputePj --------------------------
	.section	.nv.constant0._Z22cu_sha3_512_precomputePj,"a",@progbits
	.sectionflags	@""
	.align	4
.nv.constant0._Z22cu_sha3_512_precomputePj:
	.zero		904


//--------------------- SYMBOLS --------------------------

	.type		.nv.reservedSmem.offset0,@object
	.size		.nv.reservedSmem.offset0,0x4
	.type		.nv.reservedSmem.cap,@object
	.size		.nv.reservedSmem.cap,0x4
